//
// Generated by NVIDIA NVVM Compiler
//
// Compiler Build ID: CL-36424714
// Cuda compilation tools, release 13.0, V13.0.88
// Based on NVVM 20.0.0
//

.version 9.0
.target sm_100
.address_size 64

	// .globl	_Z6SA_TSPPiS_iS_Pdi
.extern .func  (.param .b64 func_retval0) malloc
(
	.param .b64 malloc_param_0
)
;
.extern .func free
(
	.param .b64 free_param_0
)
;
.func  (.param .b64 func_retval0) __internal_accurate_pow
(
	.param .b64 __internal_accurate_pow_param_0
)
;
.global .align 4 .b8 precalc_xorwow_matrix[102400];
.global .align 4 .b8 precalc_xorwow_offset_matrix[102400];
.global .align 4 .b8 mrg32k3aM1[2304];
.global .align 4 .b8 mrg32k3aM2[2304];
.global .align 4 .b8 mrg32k3aM1SubSeq[2016];
.global .align 4 .b8 mrg32k3aM2SubSeq[2016];
.global .align 4 .b8 mrg32k3aM1Seq[2304];
.global .align 4 .b8 mrg32k3aM2Seq[2304];
.const .align 8 .b8 __cr_lgamma_table[72];

.visible .entry _Z6SA_TSPPiS_iS_Pdi(
	.param .u64 .ptr .align 1 _Z6SA_TSPPiS_iS_Pdi_param_0,
	.param .u64 .ptr .align 1 _Z6SA_TSPPiS_iS_Pdi_param_1,
	.param .u32 _Z6SA_TSPPiS_iS_Pdi_param_2,
	.param .u64 .ptr .align 1 _Z6SA_TSPPiS_iS_Pdi_param_3,
	.param .u64 .ptr .align 1 _Z6SA_TSPPiS_iS_Pdi_param_4,
	.param .u32 _Z6SA_TSPPiS_iS_Pdi_param_5
)
{
	.local .align 8 .b8 	__local_depot0[48];
	.reg .b64 	%SP;
	.reg .b64 	%SPL;
	.reg .pred 	%p<155>;
	.reg .b32 	%r<1712>;
	.reg .b32 	%f<3>;
	.reg .b64 	%rd<138>;
	.reg .b64 	%fd<145>;

	mov.u64 	%SPL, __local_depot0;
	ld.param.u64 	%rd28, [_Z6SA_TSPPiS_iS_Pdi_param_0];
	ld.param.u64 	%rd29, [_Z6SA_TSPPiS_iS_Pdi_param_1];
	ld.param.u32 	%r684, [_Z6SA_TSPPiS_iS_Pdi_param_2];
	ld.param.u32 	%r685, [_Z6SA_TSPPiS_iS_Pdi_param_5];
	cvta.to.global.u64 	%rd1, %rd29;
	cvta.to.global.u64 	%rd2, %rd28;
	add.u64 	%rd3, %SPL, 0;
	mov.u32 	%r686, %ctaid.x;
	mov.u32 	%r687, %ntid.x;
	mov.u32 	%r688, %tid.x;
	mad.lo.s32 	%r689, %r686, %r687, %r688;
	mul.wide.s32 	%rd31, %r684, 4;
	{ // callseq 0, 0
	.param .b64 param0;
	st.param.b64 	[param0], %rd31;
	.param .b64 retval0;
	call.uni (retval0), 
	malloc, 
	(
	param0
	);
	ld.param.b64 	%rd32, [retval0];
	} // callseq 0
	{ // callseq 1, 0
	.param .b64 param0;
	st.param.b64 	[param0], %rd31;
	.param .b64 retval0;
	call.uni (retval0), 
	malloc, 
	(
	param0
	);
	ld.param.b64 	%rd33, [retval0];
	} // callseq 1
	cvt.s64.s32 	%rd6, %r689;
	xor.b32  	%r690, %r685, -1429050551;
	mul.lo.s32 	%r691, %r690, 1099087573;
	setp.gt.s32 	%p1, %r685, -1;
	selp.b32 	%r692, -644748465, -1947113066, %p1;
	add.s32 	%r693, %r692, %r691;
	add.s32 	%r1699, %r693, 6615241;
	add.s32 	%r1373, %r691, 123456789;
	st.local.v2.u32 	[%rd3], {%r1699, %r1373};
	xor.b32  	%r1372, %r691, 362436069;
	add.s32 	%r1371, %r692, 521288629;
	st.local.v2.u32 	[%rd3+8], {%r1372, %r1371};
	xor.b32  	%r1370, %r692, 88675123;
	add.s32 	%r1369, %r691, 5783321;
	st.local.v2.u32 	[%rd3+16], {%r1370, %r1369};
	setp.eq.s32 	%p2, %r689, 0;
	@%p2 bra 	$L__BB0_115;
	mov.b32 	%r1356, 0;
	mov.u64 	%rd135, %rd6;
$L__BB0_2:
	mov.u64 	%rd7, %rd135;
	and.b64  	%rd8, %rd7, 3;
	setp.eq.s64 	%p3, %rd8, 0;
	@%p3 bra 	$L__BB0_114;
	mul.wide.u32 	%rd34, %r1356, 3200;
	mov.u64 	%rd35, precalc_xorwow_matrix;
	add.s64 	%rd9, %rd35, %rd34;
	mov.b32 	%r1369, 0;
	mov.u32 	%r1370, %r1369;
	mov.u32 	%r1371, %r1369;
	mov.u32 	%r1372, %r1369;
	mov.u32 	%r1373, %r1369;
	mov.u32 	%r1362, %r1369;
$L__BB0_4:
	mul.wide.u32 	%rd36, %r1362, 4;
	add.s64 	%rd37, %rd3, %rd36;
	ld.local.u32 	%r19, [%rd37+4];
	shl.b32 	%r20, %r1362, 5;
	mov.b32 	%r1368, 0;
$L__BB0_5:
	.pragma "nounroll";
	shr.u32 	%r697, %r19, %r1368;
	and.b32  	%r698, %r697, 1;
	setp.eq.b32 	%p4, %r698, 1;
	not.pred 	%p5, %p4;
	add.s32 	%r699, %r20, %r1368;
	mul.lo.s32 	%r700, %r699, 5;
	mul.wide.u32 	%rd38, %r700, 4;
	add.s64 	%rd10, %rd9, %rd38;
	@%p5 bra 	$L__BB0_7;
	ld.global.u32 	%r701, [%rd10];
	xor.b32  	%r1373, %r1373, %r701;
	ld.global.u32 	%r702, [%rd10+4];
	xor.b32  	%r1372, %r1372, %r702;
	ld.global.u32 	%r703, [%rd10+8];
	xor.b32  	%r1371, %r1371, %r703;
	ld.global.u32 	%r704, [%rd10+12];
	xor.b32  	%r1370, %r1370, %r704;
	ld.global.u32 	%r705, [%rd10+16];
	xor.b32  	%r1369, %r1369, %r705;
$L__BB0_7:
	and.b32  	%r707, %r697, 2;
	setp.eq.s32 	%p6, %r707, 0;
	@%p6 bra 	$L__BB0_9;
	ld.global.u32 	%r708, [%rd10+20];
	xor.b32  	%r1373, %r1373, %r708;
	ld.global.u32 	%r709, [%rd10+24];
	xor.b32  	%r1372, %r1372, %r709;
	ld.global.u32 	%r710, [%rd10+28];
	xor.b32  	%r1371, %r1371, %r710;
	ld.global.u32 	%r711, [%rd10+32];
	xor.b32  	%r1370, %r1370, %r711;
	ld.global.u32 	%r712, [%rd10+36];
	xor.b32  	%r1369, %r1369, %r712;
$L__BB0_9:
	and.b32  	%r714, %r697, 4;
	setp.eq.s32 	%p7, %r714, 0;
	@%p7 bra 	$L__BB0_11;
	ld.global.u32 	%r715, [%rd10+40];
	xor.b32  	%r1373, %r1373, %r715;
	ld.global.u32 	%r716, [%rd10+44];
	xor.b32  	%r1372, %r1372, %r716;
	ld.global.u32 	%r717, [%rd10+48];
	xor.b32  	%r1371, %r1371, %r717;
	ld.global.u32 	%r718, [%rd10+52];
	xor.b32  	%r1370, %r1370, %r718;
	ld.global.u32 	%r719, [%rd10+56];
	xor.b32  	%r1369, %r1369, %r719;
$L__BB0_11:
	and.b32  	%r721, %r697, 8;
	setp.eq.s32 	%p8, %r721, 0;
	@%p8 bra 	$L__BB0_13;
	ld.global.u32 	%r722, [%rd10+60];
	xor.b32  	%r1373, %r1373, %r722;
	ld.global.u32 	%r723, [%rd10+64];
	xor.b32  	%r1372, %r1372, %r723;
	ld.global.u32 	%r724, [%rd10+68];
	xor.b32  	%r1371, %r1371, %r724;
	ld.global.u32 	%r725, [%rd10+72];
	xor.b32  	%r1370, %r1370, %r725;
	ld.global.u32 	%r726, [%rd10+76];
	xor.b32  	%r1369, %r1369, %r726;
$L__BB0_13:
	and.b32  	%r728, %r697, 16;
	setp.eq.s32 	%p9, %r728, 0;
	@%p9 bra 	$L__BB0_15;
	ld.global.u32 	%r729, [%rd10+80];
	xor.b32  	%r1373, %r1373, %r729;
	ld.global.u32 	%r730, [%rd10+84];
	xor.b32  	%r1372, %r1372, %r730;
	ld.global.u32 	%r731, [%rd10+88];
	xor.b32  	%r1371, %r1371, %r731;
	ld.global.u32 	%r732, [%rd10+92];
	xor.b32  	%r1370, %r1370, %r732;
	ld.global.u32 	%r733, [%rd10+96];
	xor.b32  	%r1369, %r1369, %r733;
$L__BB0_15:
	and.b32  	%r735, %r697, 32;
	setp.eq.s32 	%p10, %r735, 0;
	@%p10 bra 	$L__BB0_17;
	ld.global.u32 	%r736, [%rd10+100];
	xor.b32  	%r1373, %r1373, %r736;
	ld.global.u32 	%r737, [%rd10+104];
	xor.b32  	%r1372, %r1372, %r737;
	ld.global.u32 	%r738, [%rd10+108];
	xor.b32  	%r1371, %r1371, %r738;
	ld.global.u32 	%r739, [%rd10+112];
	xor.b32  	%r1370, %r1370, %r739;
	ld.global.u32 	%r740, [%rd10+116];
	xor.b32  	%r1369, %r1369, %r740;
$L__BB0_17:
	and.b32  	%r742, %r697, 64;
	setp.eq.s32 	%p11, %r742, 0;
	@%p11 bra 	$L__BB0_19;
	ld.global.u32 	%r743, [%rd10+120];
	xor.b32  	%r1373, %r1373, %r743;
	ld.global.u32 	%r744, [%rd10+124];
	xor.b32  	%r1372, %r1372, %r744;
	ld.global.u32 	%r745, [%rd10+128];
	xor.b32  	%r1371, %r1371, %r745;
	ld.global.u32 	%r746, [%rd10+132];
	xor.b32  	%r1370, %r1370, %r746;
	ld.global.u32 	%r747, [%rd10+136];
	xor.b32  	%r1369, %r1369, %r747;
$L__BB0_19:
	and.b32  	%r749, %r697, 128;
	setp.eq.s32 	%p12, %r749, 0;
	@%p12 bra 	$L__BB0_21;
	ld.global.u32 	%r750, [%rd10+140];
	xor.b32  	%r1373, %r1373, %r750;
	ld.global.u32 	%r751, [%rd10+144];
	xor.b32  	%r1372, %r1372, %r751;
	ld.global.u32 	%r752, [%rd10+148];
	xor.b32  	%r1371, %r1371, %r752;
	ld.global.u32 	%r753, [%rd10+152];
	xor.b32  	%r1370, %r1370, %r753;
	ld.global.u32 	%r754, [%rd10+156];
	xor.b32  	%r1369, %r1369, %r754;
$L__BB0_21:
	and.b32  	%r756, %r697, 256;
	setp.eq.s32 	%p13, %r756, 0;
	@%p13 bra 	$L__BB0_23;
	ld.global.u32 	%r757, [%rd10+160];
	xor.b32  	%r1373, %r1373, %r757;
	ld.global.u32 	%r758, [%rd10+164];
	xor.b32  	%r1372, %r1372, %r758;
	ld.global.u32 	%r759, [%rd10+168];
	xor.b32  	%r1371, %r1371, %r759;
	ld.global.u32 	%r760, [%rd10+172];
	xor.b32  	%r1370, %r1370, %r760;
	ld.global.u32 	%r761, [%rd10+176];
	xor.b32  	%r1369, %r1369, %r761;
$L__BB0_23:
	and.b32  	%r763, %r697, 512;
	setp.eq.s32 	%p14, %r763, 0;
	@%p14 bra 	$L__BB0_25;
	ld.global.u32 	%r764, [%rd10+180];
	xor.b32  	%r1373, %r1373, %r764;
	ld.global.u32 	%r765, [%rd10+184];
	xor.b32  	%r1372, %r1372, %r765;
	ld.global.u32 	%r766, [%rd10+188];
	xor.b32  	%r1371, %r1371, %r766;
	ld.global.u32 	%r767, [%rd10+192];
	xor.b32  	%r1370, %r1370, %r767;
	ld.global.u32 	%r768, [%rd10+196];
	xor.b32  	%r1369, %r1369, %r768;
$L__BB0_25:
	and.b32  	%r770, %r697, 1024;
	setp.eq.s32 	%p15, %r770, 0;
	@%p15 bra 	$L__BB0_27;
	ld.global.u32 	%r771, [%rd10+200];
	xor.b32  	%r1373, %r1373, %r771;
	ld.global.u32 	%r772, [%rd10+204];
	xor.b32  	%r1372, %r1372, %r772;
	ld.global.u32 	%r773, [%rd10+208];
	xor.b32  	%r1371, %r1371, %r773;
	ld.global.u32 	%r774, [%rd10+212];
	xor.b32  	%r1370, %r1370, %r774;
	ld.global.u32 	%r775, [%rd10+216];
	xor.b32  	%r1369, %r1369, %r775;
$L__BB0_27:
	and.b32  	%r777, %r697, 2048;
	setp.eq.s32 	%p16, %r777, 0;
	@%p16 bra 	$L__BB0_29;
	ld.global.u32 	%r778, [%rd10+220];
	xor.b32  	%r1373, %r1373, %r778;
	ld.global.u32 	%r779, [%rd10+224];
	xor.b32  	%r1372, %r1372, %r779;
	ld.global.u32 	%r780, [%rd10+228];
	xor.b32  	%r1371, %r1371, %r780;
	ld.global.u32 	%r781, [%rd10+232];
	xor.b32  	%r1370, %r1370, %r781;
	ld.global.u32 	%r782, [%rd10+236];
	xor.b32  	%r1369, %r1369, %r782;
$L__BB0_29:
	and.b32  	%r784, %r697, 4096;
	setp.eq.s32 	%p17, %r784, 0;
	@%p17 bra 	$L__BB0_31;
	ld.global.u32 	%r785, [%rd10+240];
	xor.b32  	%r1373, %r1373, %r785;
	ld.global.u32 	%r786, [%rd10+244];
	xor.b32  	%r1372, %r1372, %r786;
	ld.global.u32 	%r787, [%rd10+248];
	xor.b32  	%r1371, %r1371, %r787;
	ld.global.u32 	%r788, [%rd10+252];
	xor.b32  	%r1370, %r1370, %r788;
	ld.global.u32 	%r789, [%rd10+256];
	xor.b32  	%r1369, %r1369, %r789;
$L__BB0_31:
	and.b32  	%r791, %r697, 8192;
	setp.eq.s32 	%p18, %r791, 0;
	@%p18 bra 	$L__BB0_33;
	ld.global.u32 	%r792, [%rd10+260];
	xor.b32  	%r1373, %r1373, %r792;
	ld.global.u32 	%r793, [%rd10+264];
	xor.b32  	%r1372, %r1372, %r793;
	ld.global.u32 	%r794, [%rd10+268];
	xor.b32  	%r1371, %r1371, %r794;
	ld.global.u32 	%r795, [%rd10+272];
	xor.b32  	%r1370, %r1370, %r795;
	ld.global.u32 	%r796, [%rd10+276];
	xor.b32  	%r1369, %r1369, %r796;
$L__BB0_33:
	and.b32  	%r798, %r697, 16384;
	setp.eq.s32 	%p19, %r798, 0;
	@%p19 bra 	$L__BB0_35;
	ld.global.u32 	%r799, [%rd10+280];
	xor.b32  	%r1373, %r1373, %r799;
	ld.global.u32 	%r800, [%rd10+284];
	xor.b32  	%r1372, %r1372, %r800;
	ld.global.u32 	%r801, [%rd10+288];
	xor.b32  	%r1371, %r1371, %r801;
	ld.global.u32 	%r802, [%rd10+292];
	xor.b32  	%r1370, %r1370, %r802;
	ld.global.u32 	%r803, [%rd10+296];
	xor.b32  	%r1369, %r1369, %r803;
$L__BB0_35:
	and.b32  	%r805, %r697, 32768;
	setp.eq.s32 	%p20, %r805, 0;
	@%p20 bra 	$L__BB0_37;
	ld.global.u32 	%r806, [%rd10+300];
	xor.b32  	%r1373, %r1373, %r806;
	ld.global.u32 	%r807, [%rd10+304];
	xor.b32  	%r1372, %r1372, %r807;
	ld.global.u32 	%r808, [%rd10+308];
	xor.b32  	%r1371, %r1371, %r808;
	ld.global.u32 	%r809, [%rd10+312];
	xor.b32  	%r1370, %r1370, %r809;
	ld.global.u32 	%r810, [%rd10+316];
	xor.b32  	%r1369, %r1369, %r810;
$L__BB0_37:
	add.s32 	%r1368, %r1368, 16;
	setp.ne.s32 	%p21, %r1368, 32;
	@%p21 bra 	$L__BB0_5;
	mad.lo.s32 	%r811, %r1362, -31, %r20;
	add.s32 	%r1362, %r811, 1;
	setp.ne.s32 	%p22, %r1362, 5;
	@%p22 bra 	$L__BB0_4;
	st.local.u32 	[%rd3+4], %r1373;
	st.local.v2.u32 	[%rd3+8], {%r1372, %r1371};
	st.local.v2.u32 	[%rd3+16], {%r1370, %r1369};
	setp.eq.s64 	%p23, %rd8, 1;
	@%p23 bra 	$L__BB0_114;
	mov.b32 	%r1369, 0;
	mov.u32 	%r1370, %r1369;
	mov.u32 	%r1371, %r1369;
	mov.u32 	%r1372, %r1369;
	mov.u32 	%r1373, %r1369;
	mov.u32 	%r1454, %r1369;
$L__BB0_41:
	mul.wide.u32 	%rd39, %r1454, 4;
	add.s64 	%rd40, %rd3, %rd39;
	ld.local.u32 	%r195, [%rd40+4];
	shl.b32 	%r196, %r1454, 5;
	mov.b32 	%r1460, 0;
$L__BB0_42:
	.pragma "nounroll";
	shr.u32 	%r814, %r195, %r1460;
	and.b32  	%r815, %r814, 1;
	setp.eq.b32 	%p24, %r815, 1;
	not.pred 	%p25, %p24;
	add.s32 	%r816, %r196, %r1460;
	mul.lo.s32 	%r817, %r816, 5;
	mul.wide.u32 	%rd41, %r817, 4;
	add.s64 	%rd11, %rd9, %rd41;
	@%p25 bra 	$L__BB0_44;
	ld.global.u32 	%r818, [%rd11];
	xor.b32  	%r1373, %r1373, %r818;
	ld.global.u32 	%r819, [%rd11+4];
	xor.b32  	%r1372, %r1372, %r819;
	ld.global.u32 	%r820, [%rd11+8];
	xor.b32  	%r1371, %r1371, %r820;
	ld.global.u32 	%r821, [%rd11+12];
	xor.b32  	%r1370, %r1370, %r821;
	ld.global.u32 	%r822, [%rd11+16];
	xor.b32  	%r1369, %r1369, %r822;
$L__BB0_44:
	and.b32  	%r824, %r814, 2;
	setp.eq.s32 	%p26, %r824, 0;
	@%p26 bra 	$L__BB0_46;
	ld.global.u32 	%r825, [%rd11+20];
	xor.b32  	%r1373, %r1373, %r825;
	ld.global.u32 	%r826, [%rd11+24];
	xor.b32  	%r1372, %r1372, %r826;
	ld.global.u32 	%r827, [%rd11+28];
	xor.b32  	%r1371, %r1371, %r827;
	ld.global.u32 	%r828, [%rd11+32];
	xor.b32  	%r1370, %r1370, %r828;
	ld.global.u32 	%r829, [%rd11+36];
	xor.b32  	%r1369, %r1369, %r829;
$L__BB0_46:
	and.b32  	%r831, %r814, 4;
	setp.eq.s32 	%p27, %r831, 0;
	@%p27 bra 	$L__BB0_48;
	ld.global.u32 	%r832, [%rd11+40];
	xor.b32  	%r1373, %r1373, %r832;
	ld.global.u32 	%r833, [%rd11+44];
	xor.b32  	%r1372, %r1372, %r833;
	ld.global.u32 	%r834, [%rd11+48];
	xor.b32  	%r1371, %r1371, %r834;
	ld.global.u32 	%r835, [%rd11+52];
	xor.b32  	%r1370, %r1370, %r835;
	ld.global.u32 	%r836, [%rd11+56];
	xor.b32  	%r1369, %r1369, %r836;
$L__BB0_48:
	and.b32  	%r838, %r814, 8;
	setp.eq.s32 	%p28, %r838, 0;
	@%p28 bra 	$L__BB0_50;
	ld.global.u32 	%r839, [%rd11+60];
	xor.b32  	%r1373, %r1373, %r839;
	ld.global.u32 	%r840, [%rd11+64];
	xor.b32  	%r1372, %r1372, %r840;
	ld.global.u32 	%r841, [%rd11+68];
	xor.b32  	%r1371, %r1371, %r841;
	ld.global.u32 	%r842, [%rd11+72];
	xor.b32  	%r1370, %r1370, %r842;
	ld.global.u32 	%r843, [%rd11+76];
	xor.b32  	%r1369, %r1369, %r843;
$L__BB0_50:
	and.b32  	%r845, %r814, 16;
	setp.eq.s32 	%p29, %r845, 0;
	@%p29 bra 	$L__BB0_52;
	ld.global.u32 	%r846, [%rd11+80];
	xor.b32  	%r1373, %r1373, %r846;
	ld.global.u32 	%r847, [%rd11+84];
	xor.b32  	%r1372, %r1372, %r847;
	ld.global.u32 	%r848, [%rd11+88];
	xor.b32  	%r1371, %r1371, %r848;
	ld.global.u32 	%r849, [%rd11+92];
	xor.b32  	%r1370, %r1370, %r849;
	ld.global.u32 	%r850, [%rd11+96];
	xor.b32  	%r1369, %r1369, %r850;
$L__BB0_52:
	and.b32  	%r852, %r814, 32;
	setp.eq.s32 	%p30, %r852, 0;
	@%p30 bra 	$L__BB0_54;
	ld.global.u32 	%r853, [%rd11+100];
	xor.b32  	%r1373, %r1373, %r853;
	ld.global.u32 	%r854, [%rd11+104];
	xor.b32  	%r1372, %r1372, %r854;
	ld.global.u32 	%r855, [%rd11+108];
	xor.b32  	%r1371, %r1371, %r855;
	ld.global.u32 	%r856, [%rd11+112];
	xor.b32  	%r1370, %r1370, %r856;
	ld.global.u32 	%r857, [%rd11+116];
	xor.b32  	%r1369, %r1369, %r857;
$L__BB0_54:
	and.b32  	%r859, %r814, 64;
	setp.eq.s32 	%p31, %r859, 0;
	@%p31 bra 	$L__BB0_56;
	ld.global.u32 	%r860, [%rd11+120];
	xor.b32  	%r1373, %r1373, %r860;
	ld.global.u32 	%r861, [%rd11+124];
	xor.b32  	%r1372, %r1372, %r861;
	ld.global.u32 	%r862, [%rd11+128];
	xor.b32  	%r1371, %r1371, %r862;
	ld.global.u32 	%r863, [%rd11+132];
	xor.b32  	%r1370, %r1370, %r863;
	ld.global.u32 	%r864, [%rd11+136];
	xor.b32  	%r1369, %r1369, %r864;
$L__BB0_56:
	and.b32  	%r866, %r814, 128;
	setp.eq.s32 	%p32, %r866, 0;
	@%p32 bra 	$L__BB0_58;
	ld.global.u32 	%r867, [%rd11+140];
	xor.b32  	%r1373, %r1373, %r867;
	ld.global.u32 	%r868, [%rd11+144];
	xor.b32  	%r1372, %r1372, %r868;
	ld.global.u32 	%r869, [%rd11+148];
	xor.b32  	%r1371, %r1371, %r869;
	ld.global.u32 	%r870, [%rd11+152];
	xor.b32  	%r1370, %r1370, %r870;
	ld.global.u32 	%r871, [%rd11+156];
	xor.b32  	%r1369, %r1369, %r871;
$L__BB0_58:
	and.b32  	%r873, %r814, 256;
	setp.eq.s32 	%p33, %r873, 0;
	@%p33 bra 	$L__BB0_60;
	ld.global.u32 	%r874, [%rd11+160];
	xor.b32  	%r1373, %r1373, %r874;
	ld.global.u32 	%r875, [%rd11+164];
	xor.b32  	%r1372, %r1372, %r875;
	ld.global.u32 	%r876, [%rd11+168];
	xor.b32  	%r1371, %r1371, %r876;
	ld.global.u32 	%r877, [%rd11+172];
	xor.b32  	%r1370, %r1370, %r877;
	ld.global.u32 	%r878, [%rd11+176];
	xor.b32  	%r1369, %r1369, %r878;
$L__BB0_60:
	and.b32  	%r880, %r814, 512;
	setp.eq.s32 	%p34, %r880, 0;
	@%p34 bra 	$L__BB0_62;
	ld.global.u32 	%r881, [%rd11+180];
	xor.b32  	%r1373, %r1373, %r881;
	ld.global.u32 	%r882, [%rd11+184];
	xor.b32  	%r1372, %r1372, %r882;
	ld.global.u32 	%r883, [%rd11+188];
	xor.b32  	%r1371, %r1371, %r883;
	ld.global.u32 	%r884, [%rd11+192];
	xor.b32  	%r1370, %r1370, %r884;
	ld.global.u32 	%r885, [%rd11+196];
	xor.b32  	%r1369, %r1369, %r885;
$L__BB0_62:
	and.b32  	%r887, %r814, 1024;
	setp.eq.s32 	%p35, %r887, 0;
	@%p35 bra 	$L__BB0_64;
	ld.global.u32 	%r888, [%rd11+200];
	xor.b32  	%r1373, %r1373, %r888;
	ld.global.u32 	%r889, [%rd11+204];
	xor.b32  	%r1372, %r1372, %r889;
	ld.global.u32 	%r890, [%rd11+208];
	xor.b32  	%r1371, %r1371, %r890;
	ld.global.u32 	%r891, [%rd11+212];
	xor.b32  	%r1370, %r1370, %r891;
	ld.global.u32 	%r892, [%rd11+216];
	xor.b32  	%r1369, %r1369, %r892;
$L__BB0_64:
	and.b32  	%r894, %r814, 2048;
	setp.eq.s32 	%p36, %r894, 0;
	@%p36 bra 	$L__BB0_66;
	ld.global.u32 	%r895, [%rd11+220];
	xor.b32  	%r1373, %r1373, %r895;
	ld.global.u32 	%r896, [%rd11+224];
	xor.b32  	%r1372, %r1372, %r896;
	ld.global.u32 	%r897, [%rd11+228];
	xor.b32  	%r1371, %r1371, %r897;
	ld.global.u32 	%r898, [%rd11+232];
	xor.b32  	%r1370, %r1370, %r898;
	ld.global.u32 	%r899, [%rd11+236];
	xor.b32  	%r1369, %r1369, %r899;
$L__BB0_66:
	and.b32  	%r901, %r814, 4096;
	setp.eq.s32 	%p37, %r901, 0;
	@%p37 bra 	$L__BB0_68;
	ld.global.u32 	%r902, [%rd11+240];
	xor.b32  	%r1373, %r1373, %r902;
	ld.global.u32 	%r903, [%rd11+244];
	xor.b32  	%r1372, %r1372, %r903;
	ld.global.u32 	%r904, [%rd11+248];
	xor.b32  	%r1371, %r1371, %r904;
	ld.global.u32 	%r905, [%rd11+252];
	xor.b32  	%r1370, %r1370, %r905;
	ld.global.u32 	%r906, [%rd11+256];
	xor.b32  	%r1369, %r1369, %r906;
$L__BB0_68:
	and.b32  	%r908, %r814, 8192;
	setp.eq.s32 	%p38, %r908, 0;
	@%p38 bra 	$L__BB0_70;
	ld.global.u32 	%r909, [%rd11+260];
	xor.b32  	%r1373, %r1373, %r909;
	ld.global.u32 	%r910, [%rd11+264];
	xor.b32  	%r1372, %r1372, %r910;
	ld.global.u32 	%r911, [%rd11+268];
	xor.b32  	%r1371, %r1371, %r911;
	ld.global.u32 	%r912, [%rd11+272];
	xor.b32  	%r1370, %r1370, %r912;
	ld.global.u32 	%r913, [%rd11+276];
	xor.b32  	%r1369, %r1369, %r913;
$L__BB0_70:
	and.b32  	%r915, %r814, 16384;
	setp.eq.s32 	%p39, %r915, 0;
	@%p39 bra 	$L__BB0_72;
	ld.global.u32 	%r916, [%rd11+280];
	xor.b32  	%r1373, %r1373, %r916;
	ld.global.u32 	%r917, [%rd11+284];
	xor.b32  	%r1372, %r1372, %r917;
	ld.global.u32 	%r918, [%rd11+288];
	xor.b32  	%r1371, %r1371, %r918;
	ld.global.u32 	%r919, [%rd11+292];
	xor.b32  	%r1370, %r1370, %r919;
	ld.global.u32 	%r920, [%rd11+296];
	xor.b32  	%r1369, %r1369, %r920;
$L__BB0_72:
	and.b32  	%r922, %r814, 32768;
	setp.eq.s32 	%p40, %r922, 0;
	@%p40 bra 	$L__BB0_74;
	ld.global.u32 	%r923, [%rd11+300];
	xor.b32  	%r1373, %r1373, %r923;
	ld.global.u32 	%r924, [%rd11+304];
	xor.b32  	%r1372, %r1372, %r924;
	ld.global.u32 	%r925, [%rd11+308];
	xor.b32  	%r1371, %r1371, %r925;
	ld.global.u32 	%r926, [%rd11+312];
	xor.b32  	%r1370, %r1370, %r926;
	ld.global.u32 	%r927, [%rd11+316];
	xor.b32  	%r1369, %r1369, %r927;
$L__BB0_74:
	add.s32 	%r1460, %r1460, 16;
	setp.ne.s32 	%p41, %r1460, 32;
	@%p41 bra 	$L__BB0_42;
	mad.lo.s32 	%r928, %r1454, -31, %r196;
	add.s32 	%r1454, %r928, 1;
	setp.ne.s32 	%p42, %r1454, 5;
	@%p42 bra 	$L__BB0_41;
	st.local.u32 	[%rd3+4], %r1373;
	st.local.v2.u32 	[%rd3+8], {%r1372, %r1371};
	st.local.v2.u32 	[%rd3+16], {%r1370, %r1369};
	setp.ne.s64 	%p43, %rd8, 3;
	@%p43 bra 	$L__BB0_114;
	mov.b32 	%r1369, 0;
	mov.u32 	%r1370, %r1369;
	mov.u32 	%r1371, %r1369;
	mov.u32 	%r1372, %r1369;
	mov.u32 	%r1373, %r1369;
	mov.u32 	%r1546, %r1369;
$L__BB0_78:
	mul.wide.u32 	%rd42, %r1546, 4;
	add.s64 	%rd43, %rd3, %rd42;
	ld.local.u32 	%r371, [%rd43+4];
	shl.b32 	%r372, %r1546, 5;
	mov.b32 	%r1552, 0;
$L__BB0_79:
	.pragma "nounroll";
	shr.u32 	%r931, %r371, %r1552;
	and.b32  	%r932, %r931, 1;
	setp.eq.b32 	%p44, %r932, 1;
	not.pred 	%p45, %p44;
	add.s32 	%r933, %r372, %r1552;
	mul.lo.s32 	%r934, %r933, 5;
	mul.wide.u32 	%rd44, %r934, 4;
	add.s64 	%rd12, %rd9, %rd44;
	@%p45 bra 	$L__BB0_81;
	ld.global.u32 	%r935, [%rd12];
	xor.b32  	%r1373, %r1373, %r935;
	ld.global.u32 	%r936, [%rd12+4];
	xor.b32  	%r1372, %r1372, %r936;
	ld.global.u32 	%r937, [%rd12+8];
	xor.b32  	%r1371, %r1371, %r937;
	ld.global.u32 	%r938, [%rd12+12];
	xor.b32  	%r1370, %r1370, %r938;
	ld.global.u32 	%r939, [%rd12+16];
	xor.b32  	%r1369, %r1369, %r939;
$L__BB0_81:
	and.b32  	%r941, %r931, 2;
	setp.eq.s32 	%p46, %r941, 0;
	@%p46 bra 	$L__BB0_83;
	ld.global.u32 	%r942, [%rd12+20];
	xor.b32  	%r1373, %r1373, %r942;
	ld.global.u32 	%r943, [%rd12+24];
	xor.b32  	%r1372, %r1372, %r943;
	ld.global.u32 	%r944, [%rd12+28];
	xor.b32  	%r1371, %r1371, %r944;
	ld.global.u32 	%r945, [%rd12+32];
	xor.b32  	%r1370, %r1370, %r945;
	ld.global.u32 	%r946, [%rd12+36];
	xor.b32  	%r1369, %r1369, %r946;
$L__BB0_83:
	and.b32  	%r948, %r931, 4;
	setp.eq.s32 	%p47, %r948, 0;
	@%p47 bra 	$L__BB0_85;
	ld.global.u32 	%r949, [%rd12+40];
	xor.b32  	%r1373, %r1373, %r949;
	ld.global.u32 	%r950, [%rd12+44];
	xor.b32  	%r1372, %r1372, %r950;
	ld.global.u32 	%r951, [%rd12+48];
	xor.b32  	%r1371, %r1371, %r951;
	ld.global.u32 	%r952, [%rd12+52];
	xor.b32  	%r1370, %r1370, %r952;
	ld.global.u32 	%r953, [%rd12+56];
	xor.b32  	%r1369, %r1369, %r953;
$L__BB0_85:
	and.b32  	%r955, %r931, 8;
	setp.eq.s32 	%p48, %r955, 0;
	@%p48 bra 	$L__BB0_87;
	ld.global.u32 	%r956, [%rd12+60];
	xor.b32  	%r1373, %r1373, %r956;
	ld.global.u32 	%r957, [%rd12+64];
	xor.b32  	%r1372, %r1372, %r957;
	ld.global.u32 	%r958, [%rd12+68];
	xor.b32  	%r1371, %r1371, %r958;
	ld.global.u32 	%r959, [%rd12+72];
	xor.b32  	%r1370, %r1370, %r959;
	ld.global.u32 	%r960, [%rd12+76];
	xor.b32  	%r1369, %r1369, %r960;
$L__BB0_87:
	and.b32  	%r962, %r931, 16;
	setp.eq.s32 	%p49, %r962, 0;
	@%p49 bra 	$L__BB0_89;
	ld.global.u32 	%r963, [%rd12+80];
	xor.b32  	%r1373, %r1373, %r963;
	ld.global.u32 	%r964, [%rd12+84];
	xor.b32  	%r1372, %r1372, %r964;
	ld.global.u32 	%r965, [%rd12+88];
	xor.b32  	%r1371, %r1371, %r965;
	ld.global.u32 	%r966, [%rd12+92];
	xor.b32  	%r1370, %r1370, %r966;
	ld.global.u32 	%r967, [%rd12+96];
	xor.b32  	%r1369, %r1369, %r967;
$L__BB0_89:
	and.b32  	%r969, %r931, 32;
	setp.eq.s32 	%p50, %r969, 0;
	@%p50 bra 	$L__BB0_91;
	ld.global.u32 	%r970, [%rd12+100];
	xor.b32  	%r1373, %r1373, %r970;
	ld.global.u32 	%r971, [%rd12+104];
	xor.b32  	%r1372, %r1372, %r971;
	ld.global.u32 	%r972, [%rd12+108];
	xor.b32  	%r1371, %r1371, %r972;
	ld.global.u32 	%r973, [%rd12+112];
	xor.b32  	%r1370, %r1370, %r973;
	ld.global.u32 	%r974, [%rd12+116];
	xor.b32  	%r1369, %r1369, %r974;
$L__BB0_91:
	and.b32  	%r976, %r931, 64;
	setp.eq.s32 	%p51, %r976, 0;
	@%p51 bra 	$L__BB0_93;
	ld.global.u32 	%r977, [%rd12+120];
	xor.b32  	%r1373, %r1373, %r977;
	ld.global.u32 	%r978, [%rd12+124];
	xor.b32  	%r1372, %r1372, %r978;
	ld.global.u32 	%r979, [%rd12+128];
	xor.b32  	%r1371, %r1371, %r979;
	ld.global.u32 	%r980, [%rd12+132];
	xor.b32  	%r1370, %r1370, %r980;
	ld.global.u32 	%r981, [%rd12+136];
	xor.b32  	%r1369, %r1369, %r981;
$L__BB0_93:
	and.b32  	%r983, %r931, 128;
	setp.eq.s32 	%p52, %r983, 0;
	@%p52 bra 	$L__BB0_95;
	ld.global.u32 	%r984, [%rd12+140];
	xor.b32  	%r1373, %r1373, %r984;
	ld.global.u32 	%r985, [%rd12+144];
	xor.b32  	%r1372, %r1372, %r985;
	ld.global.u32 	%r986, [%rd12+148];
	xor.b32  	%r1371, %r1371, %r986;
	ld.global.u32 	%r987, [%rd12+152];
	xor.b32  	%r1370, %r1370, %r987;
	ld.global.u32 	%r988, [%rd12+156];
	xor.b32  	%r1369, %r1369, %r988;
$L__BB0_95:
	and.b32  	%r990, %r931, 256;
	setp.eq.s32 	%p53, %r990, 0;
	@%p53 bra 	$L__BB0_97;
	ld.global.u32 	%r991, [%rd12+160];
	xor.b32  	%r1373, %r1373, %r991;
	ld.global.u32 	%r992, [%rd12+164];
	xor.b32  	%r1372, %r1372, %r992;
	ld.global.u32 	%r993, [%rd12+168];
	xor.b32  	%r1371, %r1371, %r993;
	ld.global.u32 	%r994, [%rd12+172];
	xor.b32  	%r1370, %r1370, %r994;
	ld.global.u32 	%r995, [%rd12+176];
	xor.b32  	%r1369, %r1369, %r995;
$L__BB0_97:
	and.b32  	%r997, %r931, 512;
	setp.eq.s32 	%p54, %r997, 0;
	@%p54 bra 	$L__BB0_99;
	ld.global.u32 	%r998, [%rd12+180];
	xor.b32  	%r1373, %r1373, %r998;
	ld.global.u32 	%r999, [%rd12+184];
	xor.b32  	%r1372, %r1372, %r999;
	ld.global.u32 	%r1000, [%rd12+188];
	xor.b32  	%r1371, %r1371, %r1000;
	ld.global.u32 	%r1001, [%rd12+192];
	xor.b32  	%r1370, %r1370, %r1001;
	ld.global.u32 	%r1002, [%rd12+196];
	xor.b32  	%r1369, %r1369, %r1002;
$L__BB0_99:
	and.b32  	%r1004, %r931, 1024;
	setp.eq.s32 	%p55, %r1004, 0;
	@%p55 bra 	$L__BB0_101;
	ld.global.u32 	%r1005, [%rd12+200];
	xor.b32  	%r1373, %r1373, %r1005;
	ld.global.u32 	%r1006, [%rd12+204];
	xor.b32  	%r1372, %r1372, %r1006;
	ld.global.u32 	%r1007, [%rd12+208];
	xor.b32  	%r1371, %r1371, %r1007;
	ld.global.u32 	%r1008, [%rd12+212];
	xor.b32  	%r1370, %r1370, %r1008;
	ld.global.u32 	%r1009, [%rd12+216];
	xor.b32  	%r1369, %r1369, %r1009;
$L__BB0_101:
	and.b32  	%r1011, %r931, 2048;
	setp.eq.s32 	%p56, %r1011, 0;
	@%p56 bra 	$L__BB0_103;
	ld.global.u32 	%r1012, [%rd12+220];
	xor.b32  	%r1373, %r1373, %r1012;
	ld.global.u32 	%r1013, [%rd12+224];
	xor.b32  	%r1372, %r1372, %r1013;
	ld.global.u32 	%r1014, [%rd12+228];
	xor.b32  	%r1371, %r1371, %r1014;
	ld.global.u32 	%r1015, [%rd12+232];
	xor.b32  	%r1370, %r1370, %r1015;
	ld.global.u32 	%r1016, [%rd12+236];
	xor.b32  	%r1369, %r1369, %r1016;
$L__BB0_103:
	and.b32  	%r1018, %r931, 4096;
	setp.eq.s32 	%p57, %r1018, 0;
	@%p57 bra 	$L__BB0_105;
	ld.global.u32 	%r1019, [%rd12+240];
	xor.b32  	%r1373, %r1373, %r1019;
	ld.global.u32 	%r1020, [%rd12+244];
	xor.b32  	%r1372, %r1372, %r1020;
	ld.global.u32 	%r1021, [%rd12+248];
	xor.b32  	%r1371, %r1371, %r1021;
	ld.global.u32 	%r1022, [%rd12+252];
	xor.b32  	%r1370, %r1370, %r1022;
	ld.global.u32 	%r1023, [%rd12+256];
	xor.b32  	%r1369, %r1369, %r1023;
$L__BB0_105:
	and.b32  	%r1025, %r931, 8192;
	setp.eq.s32 	%p58, %r1025, 0;
	@%p58 bra 	$L__BB0_107;
	ld.global.u32 	%r1026, [%rd12+260];
	xor.b32  	%r1373, %r1373, %r1026;
	ld.global.u32 	%r1027, [%rd12+264];
	xor.b32  	%r1372, %r1372, %r1027;
	ld.global.u32 	%r1028, [%rd12+268];
	xor.b32  	%r1371, %r1371, %r1028;
	ld.global.u32 	%r1029, [%rd12+272];
	xor.b32  	%r1370, %r1370, %r1029;
	ld.global.u32 	%r1030, [%rd12+276];
	xor.b32  	%r1369, %r1369, %r1030;
$L__BB0_107:
	and.b32  	%r1032, %r931, 16384;
	setp.eq.s32 	%p59, %r1032, 0;
	@%p59 bra 	$L__BB0_109;
	ld.global.u32 	%r1033, [%rd12+280];
	xor.b32  	%r1373, %r1373, %r1033;
	ld.global.u32 	%r1034, [%rd12+284];
	xor.b32  	%r1372, %r1372, %r1034;
	ld.global.u32 	%r1035, [%rd12+288];
	xor.b32  	%r1371, %r1371, %r1035;
	ld.global.u32 	%r1036, [%rd12+292];
	xor.b32  	%r1370, %r1370, %r1036;
	ld.global.u32 	%r1037, [%rd12+296];
	xor.b32  	%r1369, %r1369, %r1037;
$L__BB0_109:
	and.b32  	%r1039, %r931, 32768;
	setp.eq.s32 	%p60, %r1039, 0;
	@%p60 bra 	$L__BB0_111;
	ld.global.u32 	%r1040, [%rd12+300];
	xor.b32  	%r1373, %r1373, %r1040;
	ld.global.u32 	%r1041, [%rd12+304];
	xor.b32  	%r1372, %r1372, %r1041;
	ld.global.u32 	%r1042, [%rd12+308];
	xor.b32  	%r1371, %r1371, %r1042;
	ld.global.u32 	%r1043, [%rd12+312];
	xor.b32  	%r1370, %r1370, %r1043;
	ld.global.u32 	%r1044, [%rd12+316];
	xor.b32  	%r1369, %r1369, %r1044;
$L__BB0_111:
	add.s32 	%r1552, %r1552, 16;
	setp.ne.s32 	%p61, %r1552, 32;
	@%p61 bra 	$L__BB0_79;
	mad.lo.s32 	%r1045, %r1546, -31, %r372;
	add.s32 	%r1546, %r1045, 1;
	setp.ne.s32 	%p62, %r1546, 5;
	@%p62 bra 	$L__BB0_78;
	st.local.u32 	[%rd3+4], %r1373;
	st.local.v2.u32 	[%rd3+8], {%r1372, %r1371};
	st.local.v2.u32 	[%rd3+16], {%r1370, %r1369};
$L__BB0_114:
	shr.u64 	%rd135, %rd7, 2;
	add.s32 	%r1356, %r1356, 1;
	setp.gt.u64 	%p63, %rd7, 3;
	@%p63 bra 	$L__BB0_2;
$L__BB0_115:
	mov.b32 	%r1046, 0;
	st.local.v2.u32 	[%rd3+24], {%r1046, %r1046};
	st.local.u32 	[%rd3+32], %r1046;
	mov.b64 	%rd45, 0;
	st.local.u64 	[%rd3+40], %rd45;
	setp.lt.s32 	%p64, %r684, 1;
	@%p64 bra 	$L__BB0_128;
	and.b32  	%r552, %r684, 15;
	setp.lt.u32 	%p65, %r684, 16;
	mov.b32 	%r1643, 0;
	@%p65 bra 	$L__BB0_119;
	and.b32  	%r1643, %r684, 2147483632;
	mov.b32 	%r1648, 0;
$L__BB0_118:
	.pragma "nounroll";
	mul.wide.u32 	%rd46, %r1648, 4;
	add.s64 	%rd47, %rd33, %rd46;
	st.u32 	[%rd47], %r1648;
	add.s32 	%r1049, %r1648, 1;
	st.u32 	[%rd47+4], %r1049;
	add.s32 	%r1050, %r1648, 2;
	st.u32 	[%rd47+8], %r1050;
	add.s32 	%r1051, %r1648, 3;
	st.u32 	[%rd47+12], %r1051;
	add.s32 	%r1052, %r1648, 4;
	st.u32 	[%rd47+16], %r1052;
	add.s32 	%r1053, %r1648, 5;
	st.u32 	[%rd47+20], %r1053;
	add.s32 	%r1054, %r1648, 6;
	st.u32 	[%rd47+24], %r1054;
	add.s32 	%r1055, %r1648, 7;
	st.u32 	[%rd47+28], %r1055;
	add.s32 	%r1056, %r1648, 8;
	st.u32 	[%rd47+32], %r1056;
	add.s32 	%r1057, %r1648, 9;
	st.u32 	[%rd47+36], %r1057;
	add.s32 	%r1058, %r1648, 10;
	st.u32 	[%rd47+40], %r1058;
	add.s32 	%r1059, %r1648, 11;
	st.u32 	[%rd47+44], %r1059;
	add.s32 	%r1060, %r1648, 12;
	st.u32 	[%rd47+48], %r1060;
	add.s32 	%r1061, %r1648, 13;
	st.u32 	[%rd47+52], %r1061;
	add.s32 	%r1062, %r1648, 14;
	st.u32 	[%rd47+56], %r1062;
	add.s32 	%r1063, %r1648, 15;
	st.u32 	[%rd47+60], %r1063;
	add.s32 	%r1648, %r1648, 16;
	setp.eq.s32 	%p66, %r1648, %r1643;
	@%p66 bra 	$L__BB0_119;
	bra.uni 	$L__BB0_118;
$L__BB0_119:
	setp.eq.s32 	%p67, %r552, 0;
	@%p67 bra 	$L__BB0_128;
	and.b32  	%r555, %r684, 7;
	setp.lt.u32 	%p68, %r552, 8;
	@%p68 bra 	$L__BB0_122;
	mul.wide.u32 	%rd48, %r1643, 4;
	add.s64 	%rd49, %rd33, %rd48;
	st.u32 	[%rd49], %r1643;
	add.s32 	%r1064, %r1643, 1;
	st.u32 	[%rd49+4], %r1064;
	add.s32 	%r1065, %r1643, 2;
	st.u32 	[%rd49+8], %r1065;
	add.s32 	%r1066, %r1643, 3;
	st.u32 	[%rd49+12], %r1066;
	add.s32 	%r1067, %r1643, 4;
	st.u32 	[%rd49+16], %r1067;
	add.s32 	%r1068, %r1643, 5;
	st.u32 	[%rd49+20], %r1068;
	add.s32 	%r1069, %r1643, 6;
	st.u32 	[%rd49+24], %r1069;
	add.s32 	%r1070, %r1643, 7;
	st.u32 	[%rd49+28], %r1070;
	add.s32 	%r1643, %r1643, 8;
$L__BB0_122:
	setp.eq.s32 	%p69, %r555, 0;
	@%p69 bra 	$L__BB0_128;
	and.b32  	%r558, %r684, 3;
	setp.lt.u32 	%p70, %r555, 4;
	@%p70 bra 	$L__BB0_125;
	mul.wide.u32 	%rd50, %r1643, 4;
	add.s64 	%rd51, %rd33, %rd50;
	st.u32 	[%rd51], %r1643;
	add.s32 	%r1071, %r1643, 1;
	st.u32 	[%rd51+4], %r1071;
	add.s32 	%r1072, %r1643, 2;
	st.u32 	[%rd51+8], %r1072;
	add.s32 	%r1073, %r1643, 3;
	st.u32 	[%rd51+12], %r1073;
	add.s32 	%r1643, %r1643, 4;
$L__BB0_125:
	setp.eq.s32 	%p71, %r558, 0;
	@%p71 bra 	$L__BB0_128;
	mov.b32 	%r1647, 0;
$L__BB0_127:
	.pragma "nounroll";
	mul.wide.u32 	%rd52, %r1643, 4;
	add.s64 	%rd53, %rd33, %rd52;
	st.u32 	[%rd53], %r1643;
	add.s32 	%r1643, %r1643, 1;
	add.s32 	%r1647, %r1647, 1;
	setp.ne.s32 	%p72, %r1647, %r558;
	@%p72 bra 	$L__BB0_127;
$L__BB0_128:
	mul.hi.s32 	%r1076, %r684, 1431655766;
	shr.u32 	%r1077, %r1076, 31;
	add.s32 	%r565, %r1076, %r1077;
	add.s32 	%r566, %r684, -1;
	mov.f64 	%fd19, 0d4000000000000000;
	{
	.reg .b32 %temp; 
	mov.b64 	{%temp, %r567}, %fd19;
	}
	and.b32  	%r568, %r684, 15;
	and.b32  	%r569, %r684, 7;
	and.b32  	%r570, %r684, 2147483632;
	and.b32  	%r571, %r684, 3;
	mov.f64 	%fd144, 0d43ABC16D674EC800;
	mov.f64 	%fd137, 0d408F400000000000;
	mov.b32 	%r1655, 10;
$L__BB0_129:
	shr.u32 	%r1078, %r1373, 2;
	xor.b32  	%r1079, %r1078, %r1373;
	shl.b32 	%r1080, %r1369, 4;
	shl.b32 	%r1081, %r1079, 1;
	xor.b32  	%r1082, %r1081, %r1080;
	xor.b32  	%r1083, %r1082, %r1079;
	xor.b32  	%r1657, %r1083, %r1369;
	add.s32 	%r1656, %r1699, 362437;
	add.s32 	%r1084, %r1657, %r1656;
	mul.hi.u32 	%r1085, %r1084, 1374389535;
	shr.u32 	%r1086, %r1085, 5;
	mul.lo.s32 	%r1087, %r1086, 100;
	sub.s32 	%r585, %r1084, %r1087;
	setp.gt.u32 	%p73, %r585, 19;
	@%p73 bra 	$L__BB0_145;
	shr.u32 	%r1141, %r1372, 2;
	xor.b32  	%r1142, %r1141, %r1372;
	shl.b32 	%r1143, %r1657, 4;
	shl.b32 	%r1144, %r1142, 1;
	xor.b32  	%r1145, %r1144, %r1143;
	xor.b32  	%r1146, %r1145, %r1142;
	xor.b32  	%r1678, %r1146, %r1657;
	add.s32 	%r1699, %r1699, 724874;
	add.s32 	%r1147, %r1678, %r1699;
	rem.u32 	%r1148, %r1147, %r566;
	mul.wide.s32 	%rd66, %r1148, 4;
	add.s64 	%rd67, %rd33, %rd66;
	ld.u32 	%r1149, [%rd67];
	ld.u32 	%r1150, [%rd67+4];
	st.u32 	[%rd67], %r1150;
	st.u32 	[%rd67+4], %r1149;
	mov.u32 	%r1679, %r1657;
	mov.u32 	%r1680, %r1369;
	mov.u32 	%r1681, %r1370;
	mov.u32 	%r1373, %r1371;
	bra.uni 	$L__BB0_156;
$L__BB0_131:
	setp.lt.s32 	%p146, %r684, 1;
	@%p146 bra 	$L__BB0_144;
	ld.param.u64 	%rd133, [_Z6SA_TSPPiS_iS_Pdi_param_3];
	cvta.to.global.u64 	%rd14, %rd133;
	setp.lt.u32 	%p147, %r684, 16;
	cvt.u32.u64 	%r1318, %rd6;
	mul.lo.s32 	%r574, %r684, %r1318;
	mov.b32 	%r1708, 0;
	@%p147 bra 	$L__BB0_135;
	and.b32  	%r1319, %r684, 2147483632;
	neg.s32 	%r1706, %r1319;
	add.s64 	%rd136, %rd32, 32;
	add.s64 	%rd16, %rd14, 32;
	mov.u32 	%r1705, %r574;
$L__BB0_134:
	.pragma "nounroll";
	mul.wide.s32 	%rd117, %r1705, 4;
	add.s64 	%rd118, %rd16, %rd117;
	ld.u32 	%r1320, [%rd136+-32];
	st.global.u32 	[%rd118+-32], %r1320;
	ld.u32 	%r1321, [%rd136+-28];
	st.global.u32 	[%rd118+-28], %r1321;
	ld.u32 	%r1322, [%rd136+-24];
	st.global.u32 	[%rd118+-24], %r1322;
	ld.u32 	%r1323, [%rd136+-20];
	st.global.u32 	[%rd118+-20], %r1323;
	ld.u32 	%r1324, [%rd136+-16];
	st.global.u32 	[%rd118+-16], %r1324;
	ld.u32 	%r1325, [%rd136+-12];
	st.global.u32 	[%rd118+-12], %r1325;
	ld.u32 	%r1326, [%rd136+-8];
	st.global.u32 	[%rd118+-8], %r1326;
	ld.u32 	%r1327, [%rd136+-4];
	st.global.u32 	[%rd118+-4], %r1327;
	ld.u32 	%r1328, [%rd136];
	st.global.u32 	[%rd118], %r1328;
	ld.u32 	%r1329, [%rd136+4];
	st.global.u32 	[%rd118+4], %r1329;
	ld.u32 	%r1330, [%rd136+8];
	st.global.u32 	[%rd118+8], %r1330;
	ld.u32 	%r1331, [%rd136+12];
	st.global.u32 	[%rd118+12], %r1331;
	ld.u32 	%r1332, [%rd136+16];
	st.global.u32 	[%rd118+16], %r1332;
	ld.u32 	%r1333, [%rd136+20];
	st.global.u32 	[%rd118+20], %r1333;
	ld.u32 	%r1334, [%rd136+24];
	st.global.u32 	[%rd118+24], %r1334;
	ld.u32 	%r1335, [%rd136+28];
	st.global.u32 	[%rd118+28], %r1335;
	add.s32 	%r1706, %r1706, 16;
	add.s64 	%rd136, %rd136, 64;
	add.s32 	%r1705, %r1705, 16;
	setp.ne.s32 	%p148, %r1706, 0;
	mov.u32 	%r1708, %r570;
	@%p148 bra 	$L__BB0_134;
$L__BB0_135:
	setp.eq.s32 	%p149, %r568, 0;
	@%p149 bra 	$L__BB0_144;
	setp.lt.u32 	%p150, %r568, 8;
	@%p150 bra 	$L__BB0_138;
	mul.wide.u32 	%rd119, %r1708, 4;
	add.s64 	%rd120, %rd32, %rd119;
	ld.u32 	%r1336, [%rd120];
	add.s32 	%r1337, %r1708, %r574;
	mul.wide.s32 	%rd121, %r1337, 4;
	add.s64 	%rd122, %rd14, %rd121;
	st.global.u32 	[%rd122], %r1336;
	ld.u32 	%r1338, [%rd120+4];
	st.global.u32 	[%rd122+4], %r1338;
	ld.u32 	%r1339, [%rd120+8];
	st.global.u32 	[%rd122+8], %r1339;
	ld.u32 	%r1340, [%rd120+12];
	st.global.u32 	[%rd122+12], %r1340;
	ld.u32 	%r1341, [%rd120+16];
	st.global.u32 	[%rd122+16], %r1341;
	ld.u32 	%r1342, [%rd120+20];
	st.global.u32 	[%rd122+20], %r1342;
	ld.u32 	%r1343, [%rd120+24];
	st.global.u32 	[%rd122+24], %r1343;
	ld.u32 	%r1344, [%rd120+28];
	st.global.u32 	[%rd122+28], %r1344;
	add.s32 	%r1708, %r1708, 8;
$L__BB0_138:
	setp.eq.s32 	%p151, %r569, 0;
	@%p151 bra 	$L__BB0_144;
	setp.lt.u32 	%p152, %r569, 4;
	@%p152 bra 	$L__BB0_141;
	mul.wide.u32 	%rd123, %r1708, 4;
	add.s64 	%rd124, %rd32, %rd123;
	ld.u32 	%r1345, [%rd124];
	add.s32 	%r1346, %r1708, %r574;
	mul.wide.s32 	%rd125, %r1346, 4;
	add.s64 	%rd126, %rd14, %rd125;
	st.global.u32 	[%rd126], %r1345;
	ld.u32 	%r1347, [%rd124+4];
	st.global.u32 	[%rd126+4], %r1347;
	ld.u32 	%r1348, [%rd124+8];
	st.global.u32 	[%rd126+8], %r1348;
	ld.u32 	%r1349, [%rd124+12];
	st.global.u32 	[%rd126+12], %r1349;
	add.s32 	%r1708, %r1708, 4;
$L__BB0_141:
	setp.eq.s32 	%p153, %r571, 0;
	@%p153 bra 	$L__BB0_144;
	add.s32 	%r1711, %r1708, %r574;
	mul.wide.u32 	%rd127, %r1708, 4;
	add.s64 	%rd137, %rd32, %rd127;
	neg.s32 	%r1710, %r571;
$L__BB0_143:
	.pragma "nounroll";
	mul.wide.s32 	%rd128, %r1711, 4;
	add.s64 	%rd129, %rd14, %rd128;
	ld.u32 	%r1350, [%rd137];
	st.global.u32 	[%rd129], %r1350;
	add.s32 	%r1711, %r1711, 1;
	add.s64 	%rd137, %rd137, 4;
	add.s32 	%r1710, %r1710, 1;
	setp.ne.s32 	%p154, %r1710, 0;
	@%p154 bra 	$L__BB0_143;
$L__BB0_144:
	ld.param.u64 	%rd134, [_Z6SA_TSPPiS_iS_Pdi_param_4];
	cvta.to.global.u64 	%rd130, %rd134;
	shl.b64 	%rd131, %rd6, 3;
	add.s64 	%rd132, %rd130, %rd131;
	st.global.f64 	[%rd132], %fd144;
	{ // callseq 10, 0
	.param .b64 param0;
	st.param.b64 	[param0], %rd32;
	call.uni 
	free, 
	(
	param0
	);
	} // callseq 10
	{ // callseq 11, 0
	.param .b64 param0;
	st.param.b64 	[param0], %rd33;
	call.uni 
	free, 
	(
	param0
	);
	} // callseq 11
	ret;
$L__BB0_145:
	setp.gt.u32 	%p74, %r585, 39;
	@%p74 bra 	$L__BB0_148;
$L__BB0_146:
	mov.u32 	%r1373, %r1370;
	mov.u32 	%r1681, %r1369;
	mov.u32 	%r1370, %r1657;
	shr.u32 	%r1124, %r1372, 2;
	xor.b32  	%r1125, %r1124, %r1372;
	shl.b32 	%r1126, %r1370, 4;
	shl.b32 	%r1127, %r1125, 1;
	xor.b32  	%r1128, %r1127, %r1126;
	xor.b32  	%r1129, %r1128, %r1125;
	xor.b32  	%r1369, %r1129, %r1370;
	add.s32 	%r1130, %r1656, %r1369;
	add.s32 	%r1131, %r1130, 362437;
	rem.u32 	%r595, %r1131, %r684;
	shr.u32 	%r1132, %r1371, 2;
	xor.b32  	%r1133, %r1132, %r1371;
	shl.b32 	%r1134, %r1369, 4;
	shl.b32 	%r1135, %r1133, 1;
	xor.b32  	%r1136, %r1135, %r1134;
	xor.b32  	%r1137, %r1136, %r1133;
	xor.b32  	%r1657, %r1137, %r1369;
	add.s32 	%r1656, %r1656, 724874;
	add.s32 	%r1138, %r1657, %r1656;
	rem.u32 	%r598, %r1138, %r684;
	setp.ge.s32 	%p83, %r595, %r598;
	mov.u32 	%r1371, %r1681;
	mov.u32 	%r1372, %r1373;
	@%p83 bra 	$L__BB0_146;
	mul.wide.s32 	%rd62, %r595, 4;
	add.s64 	%rd63, %rd33, %rd62;
	ld.u32 	%r1139, [%rd63];
	mul.wide.s32 	%rd64, %r598, 4;
	add.s64 	%rd65, %rd33, %rd64;
	ld.u32 	%r1140, [%rd65];
	st.u32 	[%rd63], %r1140;
	st.u32 	[%rd65], %r1139;
	mov.u32 	%r1699, %r1656;
	mov.u32 	%r1678, %r1657;
	mov.u32 	%r1679, %r1369;
	mov.u32 	%r1680, %r1370;
	bra.uni 	$L__BB0_156;
$L__BB0_148:
	setp.lt.u32 	%p75, %r585, 70;
	mov.u32 	%r1699, %r1656;
	mov.u32 	%r1678, %r1657;
	mov.u32 	%r1679, %r1369;
	mov.u32 	%r1680, %r1370;
	@%p75 bra 	$L__BB0_149;
	bra.uni 	$L__BB0_152;
$L__BB0_149:
	mov.u32 	%r1699, %r1656;
	mov.u32 	%r1678, %r1657;
	mov.u32 	%r1679, %r1369;
	mov.u32 	%r1680, %r1370;
$L__BB0_150:
	mov.u32 	%r1373, %r1680;
	mov.u32 	%r1681, %r1679;
	mov.u32 	%r1680, %r1678;
	shr.u32 	%r1107, %r1372, 2;
	xor.b32  	%r1108, %r1107, %r1372;
	shl.b32 	%r1109, %r1680, 4;
	shl.b32 	%r1110, %r1108, 1;
	xor.b32  	%r1111, %r1110, %r1109;
	xor.b32  	%r1112, %r1111, %r1108;
	xor.b32  	%r1679, %r1112, %r1680;
	add.s32 	%r1113, %r1699, %r1679;
	add.s32 	%r1114, %r1113, 362437;
	rem.u32 	%r1669, %r1114, %r684;
	shr.u32 	%r1115, %r1371, 2;
	xor.b32  	%r1116, %r1115, %r1371;
	shl.b32 	%r1117, %r1679, 4;
	shl.b32 	%r1118, %r1116, 1;
	xor.b32  	%r1119, %r1118, %r1117;
	xor.b32  	%r1120, %r1119, %r1116;
	xor.b32  	%r1678, %r1120, %r1679;
	add.s32 	%r1699, %r1699, 724874;
	add.s32 	%r1121, %r1678, %r1699;
	rem.u32 	%r1668, %r1121, %r684;
	setp.ge.s32 	%p81, %r1669, %r1668;
	mov.u32 	%r1371, %r1681;
	mov.u32 	%r1372, %r1373;
	@%p81 bra 	$L__BB0_150;
$L__BB0_151:
	mul.wide.s32 	%rd58, %r1669, 4;
	add.s64 	%rd59, %rd33, %rd58;
	ld.u32 	%r1122, [%rd59];
	mul.wide.s32 	%rd60, %r1668, 4;
	add.s64 	%rd61, %rd33, %rd60;
	ld.u32 	%r1123, [%rd61];
	st.u32 	[%rd59], %r1123;
	st.u32 	[%rd61], %r1122;
	add.s32 	%r1669, %r1669, 1;
	add.s32 	%r1668, %r1668, -1;
	setp.lt.s32 	%p82, %r1669, %r1668;
	@%p82 bra 	$L__BB0_151;
	bra.uni 	$L__BB0_156;
$L__BB0_152:
	mov.u32 	%r1373, %r1680;
	mov.u32 	%r1681, %r1679;
	mov.u32 	%r1680, %r1678;
	shr.u32 	%r1088, %r1372, 2;
	xor.b32  	%r1089, %r1088, %r1372;
	shl.b32 	%r1090, %r1680, 4;
	shl.b32 	%r1091, %r1089, 1;
	xor.b32  	%r1092, %r1091, %r1090;
	xor.b32  	%r1093, %r1092, %r1089;
	xor.b32  	%r1679, %r1093, %r1680;
	add.s32 	%r1094, %r1699, %r1679;
	add.s32 	%r1095, %r1094, 362437;
	rem.u32 	%r621, %r1095, %r684;
	shr.u32 	%r1096, %r1371, 2;
	xor.b32  	%r1097, %r1096, %r1371;
	shl.b32 	%r1098, %r1679, 4;
	shl.b32 	%r1099, %r1097, 1;
	xor.b32  	%r1100, %r1099, %r1098;
	xor.b32  	%r1101, %r1100, %r1097;
	xor.b32  	%r1678, %r1101, %r1679;
	add.s32 	%r1699, %r1699, 724874;
	add.s32 	%r1102, %r1678, %r1699;
	rem.u32 	%r624, %r1102, %r565;
	setp.lt.s32 	%p76, %r621, %r624;
	add.s32 	%r1103, %r624, %r621;
	setp.ge.s32 	%p77, %r1103, %r684;
	or.pred  	%p78, %p76, %p77;
	mov.u32 	%r1371, %r1681;
	mov.u32 	%r1372, %r1373;
	@%p78 bra 	$L__BB0_152;
	setp.lt.s32 	%p79, %r624, 1;
	@%p79 bra 	$L__BB0_156;
	sub.s32 	%r1676, %r621, %r624;
$L__BB0_155:
	mul.wide.s32 	%rd54, %r1676, 4;
	add.s64 	%rd55, %rd33, %rd54;
	ld.u32 	%r1105, [%rd55];
	mul.wide.u32 	%rd56, %r624, 4;
	add.s64 	%rd57, %rd55, %rd56;
	ld.u32 	%r1106, [%rd57];
	st.u32 	[%rd55], %r1106;
	st.u32 	[%rd57], %r1105;
	add.s32 	%r1676, %r1676, 1;
	setp.lt.s32 	%p80, %r1676, %r621;
	@%p80 bra 	$L__BB0_155;
$L__BB0_156:
	setp.lt.s32 	%p84, %r684, 2;
	mov.f64 	%fd140, 0d0000000000000000;
	@%p84 bra 	$L__BB0_162;
	setp.eq.s32 	%p85, %r684, 2;
	mov.f64 	%fd140, 0d0000000000000000;
	mov.b32 	%r1684, 1;
	@%p85 bra 	$L__BB0_160;
	mov.f64 	%fd140, 0d0000000000000000;
	mov.b32 	%r1683, 1;
$L__BB0_159:
	setp.lt.s32 	%p86, %r567, 0;
	and.b32  	%r1153, %r567, 2146435072;
	setp.eq.s32 	%p87, %r1153, 1062207488;
	mul.wide.u32 	%rd68, %r1683, 4;
	add.s64 	%rd69, %rd33, %rd68;
	ld.u32 	%r1154, [%rd69];
	mul.wide.s32 	%rd70, %r1154, 4;
	add.s64 	%rd71, %rd2, %rd70;
	ld.global.u32 	%r1155, [%rd71];
	ld.u32 	%r1156, [%rd69+-4];
	mul.wide.s32 	%rd72, %r1156, 4;
	add.s64 	%rd73, %rd2, %rd72;
	ld.global.u32 	%r1157, [%rd73];
	sub.s32 	%r1158, %r1155, %r1157;
	cvt.rn.f64.s32 	%fd24, %r1158;
	{
	.reg .b32 %temp; 
	mov.b64 	{%temp, %r1159}, %fd24;
	}
	abs.f64 	%fd25, %fd24;
	{ // callseq 2, 0
	.param .b64 param0;
	st.param.f64 	[param0], %fd25;
	.param .b64 retval0;
	call.uni (retval0), 
	__internal_accurate_pow, 
	(
	param0
	);
	ld.param.f64 	%fd26, [retval0];
	} // callseq 2
	setp.lt.s32 	%p88, %r1159, 0;
	neg.f64 	%fd28, %fd26;
	selp.f64 	%fd29, %fd28, %fd26, %p87;
	selp.f64 	%fd30, %fd29, %fd26, %p88;
	setp.eq.s32 	%p89, %r1158, 0;
	selp.b32 	%r1160, %r1159, 0, %p87;
	or.b32  	%r1161, %r1160, 2146435072;
	selp.b32 	%r1162, %r1161, %r1160, %p86;
	mov.b32 	%r1163, 0;
	mov.b64 	%fd31, {%r1163, %r1162};
	selp.f64 	%fd32, %fd31, %fd30, %p89;
	setp.eq.s32 	%p90, %r1158, 1;
	selp.f64 	%fd33, 0d3FF0000000000000, %fd32, %p90;
	add.s64 	%rd74, %rd1, %rd70;
	ld.global.u32 	%r1164, [%rd74];
	add.s64 	%rd75, %rd1, %rd72;
	ld.global.u32 	%r1165, [%rd75];
	sub.s32 	%r1166, %r1164, %r1165;
	cvt.rn.f64.s32 	%fd34, %r1166;
	{
	.reg .b32 %temp; 
	mov.b64 	{%temp, %r1167}, %fd34;
	}
	abs.f64 	%fd35, %fd34;
	{ // callseq 3, 0
	.param .b64 param0;
	st.param.f64 	[param0], %fd35;
	.param .b64 retval0;
	call.uni (retval0), 
	__internal_accurate_pow, 
	(
	param0
	);
	ld.param.f64 	%fd36, [retval0];
	} // callseq 3
	setp.lt.s32 	%p91, %r1167, 0;
	neg.f64 	%fd38, %fd36;
	selp.f64 	%fd39, %fd38, %fd36, %p87;
	selp.f64 	%fd40, %fd39, %fd36, %p91;
	setp.eq.s32 	%p92, %r1166, 0;
	selp.b32 	%r1168, %r1167, 0, %p87;
	or.b32  	%r1169, %r1168, 2146435072;
	selp.b32 	%r1170, %r1169, %r1168, %p86;
	mov.b64 	%fd41, {%r1163, %r1170};
	selp.f64 	%fd42, %fd41, %fd40, %p92;
	setp.eq.s32 	%p93, %r1166, 1;
	selp.f64 	%fd43, 0d3FF0000000000000, %fd42, %p93;
	add.f64 	%fd44, %fd33, %fd43;
	sqrt.rn.f64 	%fd45, %fd44;
	add.f64 	%fd46, %fd140, %fd45;
	ld.u32 	%r1171, [%rd69+4];
	mul.wide.s32 	%rd76, %r1171, 4;
	add.s64 	%rd77, %rd2, %rd76;
	ld.global.u32 	%r1172, [%rd77];
	sub.s32 	%r1173, %r1172, %r1155;
	cvt.rn.f64.s32 	%fd47, %r1173;
	{
	.reg .b32 %temp; 
	mov.b64 	{%temp, %r1174}, %fd47;
	}
	abs.f64 	%fd48, %fd47;
	{ // callseq 4, 0
	.param .b64 param0;
	st.param.f64 	[param0], %fd48;
	.param .b64 retval0;
	call.uni (retval0), 
	__internal_accurate_pow, 
	(
	param0
	);
	ld.param.f64 	%fd49, [retval0];
	} // callseq 4
	setp.lt.s32 	%p94, %r1174, 0;
	neg.f64 	%fd51, %fd49;
	selp.f64 	%fd52, %fd51, %fd49, %p87;
	selp.f64 	%fd53, %fd52, %fd49, %p94;
	setp.eq.s32 	%p95, %r1173, 0;
	selp.b32 	%r1175, %r1174, 0, %p87;
	or.b32  	%r1176, %r1175, 2146435072;
	selp.b32 	%r1177, %r1176, %r1175, %p86;
	mov.b64 	%fd54, {%r1163, %r1177};
	selp.f64 	%fd55, %fd54, %fd53, %p95;
	setp.eq.s32 	%p96, %r1173, 1;
	selp.f64 	%fd56, 0d3FF0000000000000, %fd55, %p96;
	add.s64 	%rd78, %rd1, %rd76;
	ld.global.u32 	%r1178, [%rd78];
	sub.s32 	%r1179, %r1178, %r1164;
	cvt.rn.f64.s32 	%fd57, %r1179;
	{
	.reg .b32 %temp; 
	mov.b64 	{%temp, %r1180}, %fd57;
	}
	abs.f64 	%fd58, %fd57;
	{ // callseq 5, 0
	.param .b64 param0;
	st.param.f64 	[param0], %fd58;
	.param .b64 retval0;
	call.uni (retval0), 
	__internal_accurate_pow, 
	(
	param0
	);
	ld.param.f64 	%fd59, [retval0];
	} // callseq 5
	setp.lt.s32 	%p97, %r1180, 0;
	neg.f64 	%fd61, %fd59;
	selp.f64 	%fd62, %fd61, %fd59, %p87;
	selp.f64 	%fd63, %fd62, %fd59, %p97;
	setp.eq.s32 	%p98, %r1179, 0;
	selp.b32 	%r1181, %r1180, 0, %p87;
	or.b32  	%r1182, %r1181, 2146435072;
	selp.b32 	%r1183, %r1182, %r1181, %p86;
	mov.b64 	%fd64, {%r1163, %r1183};
	selp.f64 	%fd65, %fd64, %fd63, %p98;
	setp.eq.s32 	%p99, %r1179, 1;
	selp.f64 	%fd66, 0d3FF0000000000000, %fd65, %p99;
	add.f64 	%fd67, %fd56, %fd66;
	sqrt.rn.f64 	%fd68, %fd67;
	add.f64 	%fd140, %fd46, %fd68;
	add.s32 	%r1684, %r1683, 2;
	add.s32 	%r1184, %r1683, 1;
	and.b32  	%r1185, %r566, -2;
	setp.ne.s32 	%p100, %r1184, %r1185;
	mov.u32 	%r1683, %r1684;
	@%p100 bra 	$L__BB0_159;
$L__BB0_160:
	and.b32  	%r1186, %r566, 1;
	setp.eq.b32 	%p101, %r1186, 1;
	not.pred 	%p102, %p101;
	@%p102 bra 	$L__BB0_162;
	setp.lt.s32 	%p103, %r567, 0;
	and.b32  	%r1187, %r567, 2146435072;
	setp.eq.s32 	%p104, %r1187, 1062207488;
	mul.wide.u32 	%rd79, %r1684, 4;
	add.s64 	%rd80, %rd33, %rd79;
	ld.u32 	%r1188, [%rd80];
	mul.wide.s32 	%rd81, %r1188, 4;
	add.s64 	%rd82, %rd2, %rd81;
	ld.global.u32 	%r1189, [%rd82];
	mul.wide.s32 	%rd83, %r1684, 4;
	add.s64 	%rd84, %rd33, %rd83;
	ld.u32 	%r1190, [%rd84+-4];
	mul.wide.s32 	%rd85, %r1190, 4;
	add.s64 	%rd86, %rd2, %rd85;
	ld.global.u32 	%r1191, [%rd86];
	sub.s32 	%r1192, %r1189, %r1191;
	cvt.rn.f64.s32 	%fd69, %r1192;
	{
	.reg .b32 %temp; 
	mov.b64 	{%temp, %r1193}, %fd69;
	}
	abs.f64 	%fd70, %fd69;
	{ // callseq 6, 0
	.param .b64 param0;
	st.param.f64 	[param0], %fd70;
	.param .b64 retval0;
	call.uni (retval0), 
	__internal_accurate_pow, 
	(
	param0
	);
	ld.param.f64 	%fd71, [retval0];
	} // callseq 6
	setp.lt.s32 	%p105, %r1193, 0;
	neg.f64 	%fd73, %fd71;
	selp.f64 	%fd74, %fd73, %fd71, %p104;
	selp.f64 	%fd75, %fd74, %fd71, %p105;
	setp.eq.s32 	%p106, %r1192, 0;
	selp.b32 	%r1194, %r1193, 0, %p104;
	or.b32  	%r1195, %r1194, 2146435072;
	selp.b32 	%r1196, %r1195, %r1194, %p103;
	mov.b32 	%r1197, 0;
	mov.b64 	%fd76, {%r1197, %r1196};
	selp.f64 	%fd77, %fd76, %fd75, %p106;
	setp.eq.s32 	%p107, %r1192, 1;
	selp.f64 	%fd78, 0d3FF0000000000000, %fd77, %p107;
	add.s64 	%rd87, %rd1, %rd81;
	ld.global.u32 	%r1198, [%rd87];
	add.s64 	%rd88, %rd1, %rd85;
	ld.global.u32 	%r1199, [%rd88];
	sub.s32 	%r1200, %r1198, %r1199;
	cvt.rn.f64.s32 	%fd79, %r1200;
	{
	.reg .b32 %temp; 
	mov.b64 	{%temp, %r1201}, %fd79;
	}
	abs.f64 	%fd80, %fd79;
	{ // callseq 7, 0
	.param .b64 param0;
	st.param.f64 	[param0], %fd80;
	.param .b64 retval0;
	call.uni (retval0), 
	__internal_accurate_pow, 
	(
	param0
	);
	ld.param.f64 	%fd81, [retval0];
	} // callseq 7
	setp.lt.s32 	%p108, %r1201, 0;
	neg.f64 	%fd83, %fd81;
	selp.f64 	%fd84, %fd83, %fd81, %p104;
	selp.f64 	%fd85, %fd84, %fd81, %p108;
	setp.eq.s32 	%p109, %r1200, 0;
	selp.b32 	%r1202, %r1201, 0, %p104;
	or.b32  	%r1203, %r1202, 2146435072;
	selp.b32 	%r1204, %r1203, %r1202, %p103;
	mov.b64 	%fd86, {%r1197, %r1204};
	selp.f64 	%fd87, %fd86, %fd85, %p109;
	setp.eq.s32 	%p110, %r1200, 1;
	selp.f64 	%fd88, 0d3FF0000000000000, %fd87, %p110;
	add.f64 	%fd89, %fd78, %fd88;
	sqrt.rn.f64 	%fd90, %fd89;
	add.f64 	%fd140, %fd140, %fd90;
$L__BB0_162:
	setp.lt.s32 	%p111, %r567, 0;
	and.b32  	%r1205, %r567, 2146435072;
	setp.eq.s32 	%p112, %r1205, 1062207488;
	mul.wide.s32 	%rd89, %r566, 4;
	add.s64 	%rd90, %rd33, %rd89;
	ld.u32 	%r1206, [%rd90];
	mul.wide.s32 	%rd91, %r1206, 4;
	add.s64 	%rd92, %rd2, %rd91;
	ld.global.u32 	%r1207, [%rd92];
	ld.u32 	%r1208, [%rd33];
	mul.wide.s32 	%rd93, %r1208, 4;
	add.s64 	%rd94, %rd2, %rd93;
	ld.global.u32 	%r1209, [%rd94];
	sub.s32 	%r1210, %r1207, %r1209;
	cvt.rn.f64.s32 	%fd91, %r1210;
	{
	.reg .b32 %temp; 
	mov.b64 	{%temp, %r1211}, %fd91;
	}
	abs.f64 	%fd92, %fd91;
	{ // callseq 8, 0
	.param .b64 param0;
	st.param.f64 	[param0], %fd92;
	.param .b64 retval0;
	call.uni (retval0), 
	__internal_accurate_pow, 
	(
	param0
	);
	ld.param.f64 	%fd93, [retval0];
	} // callseq 8
	setp.lt.s32 	%p113, %r1211, 0;
	neg.f64 	%fd95, %fd93;
	selp.f64 	%fd96, %fd95, %fd93, %p112;
	selp.f64 	%fd97, %fd96, %fd93, %p113;
	setp.eq.s32 	%p114, %r1210, 0;
	selp.b32 	%r1212, %r1211, 0, %p112;
	or.b32  	%r1213, %r1212, 2146435072;
	selp.b32 	%r1214, %r1213, %r1212, %p111;
	mov.b32 	%r1215, 0;
	mov.b64 	%fd98, {%r1215, %r1214};
	selp.f64 	%fd99, %fd98, %fd97, %p114;
	setp.eq.s32 	%p115, %r1210, 1;
	selp.f64 	%fd100, 0d3FF0000000000000, %fd99, %p115;
	add.s64 	%rd95, %rd1, %rd91;
	ld.global.u32 	%r1216, [%rd95];
	add.s64 	%rd96, %rd1, %rd93;
	ld.global.u32 	%r1217, [%rd96];
	sub.s32 	%r1218, %r1216, %r1217;
	cvt.rn.f64.s32 	%fd101, %r1218;
	{
	.reg .b32 %temp; 
	mov.b64 	{%temp, %r1219}, %fd101;
	}
	abs.f64 	%fd102, %fd101;
	{ // callseq 9, 0
	.param .b64 param0;
	st.param.f64 	[param0], %fd102;
	.param .b64 retval0;
	call.uni (retval0), 
	__internal_accurate_pow, 
	(
	param0
	);
	ld.param.f64 	%fd103, [retval0];
	} // callseq 9
	setp.lt.s32 	%p116, %r1219, 0;
	neg.f64 	%fd105, %fd103;
	selp.f64 	%fd106, %fd105, %fd103, %p112;
	selp.f64 	%fd107, %fd106, %fd103, %p116;
	setp.eq.s32 	%p117, %r1218, 0;
	selp.b32 	%r1220, %r1219, 0, %p112;
	or.b32  	%r1221, %r1220, 2146435072;
	selp.b32 	%r1222, %r1221, %r1220, %p111;
	mov.b64 	%fd108, {%r1215, %r1222};
	selp.f64 	%fd109, %fd108, %fd107, %p117;
	setp.eq.s32 	%p118, %r1218, 1;
	selp.f64 	%fd110, 0d3FF0000000000000, %fd109, %p118;
	add.f64 	%fd111, %fd100, %fd110;
	sqrt.rn.f64 	%fd112, %fd111;
	add.f64 	%fd9, %fd140, %fd112;
	setp.lt.f64 	%p119, %fd9, %fd144;
	mov.u32 	%r1369, %r1678;
	mov.u32 	%r1370, %r1679;
	mov.u32 	%r1371, %r1680;
	mov.u32 	%r1372, %r1681;
	@%p119 bra 	$L__BB0_181;
	shr.u32 	%r1223, %r1373, 2;
	xor.b32  	%r1224, %r1223, %r1373;
	shl.b32 	%r1225, %r1678, 4;
	shl.b32 	%r1226, %r1224, 1;
	xor.b32  	%r1227, %r1226, %r1225;
	xor.b32  	%r1228, %r1227, %r1224;
	xor.b32  	%r1369, %r1228, %r1678;
	add.s32 	%r1699, %r1699, 362437;
	sub.f64 	%fd113, %fd9, %fd144;
	neg.f64 	%fd114, %fd113;
	div.rn.f64 	%fd10, %fd114, %fd137;
	fma.rn.f64 	%fd115, %fd10, 0d3FF71547652B82FE, 0d4338000000000000;
	{
	.reg .b32 %temp; 
	mov.b64 	{%r639, %temp}, %fd115;
	}
	mov.f64 	%fd116, 0dC338000000000000;
	add.rn.f64 	%fd117, %fd115, %fd116;
	fma.rn.f64 	%fd118, %fd117, 0dBFE62E42FEFA39EF, %fd10;
	fma.rn.f64 	%fd119, %fd117, 0dBC7ABC9E3B39803F, %fd118;
	fma.rn.f64 	%fd120, %fd119, 0d3E5ADE1569CE2BDF, 0d3E928AF3FCA213EA;
	fma.rn.f64 	%fd121, %fd120, %fd119, 0d3EC71DEE62401315;
	fma.rn.f64 	%fd122, %fd121, %fd119, 0d3EFA01997C89EB71;
	fma.rn.f64 	%fd123, %fd122, %fd119, 0d3F2A01A014761F65;
	fma.rn.f64 	%fd124, %fd123, %fd119, 0d3F56C16C1852B7AF;
	fma.rn.f64 	%fd125, %fd124, %fd119, 0d3F81111111122322;
	fma.rn.f64 	%fd126, %fd125, %fd119, 0d3FA55555555502A1;
	fma.rn.f64 	%fd127, %fd126, %fd119, 0d3FC5555555555511;
	fma.rn.f64 	%fd128, %fd127, %fd119, 0d3FE000000000000B;
	fma.rn.f64 	%fd129, %fd128, %fd119, 0d3FF0000000000000;
	fma.rn.f64 	%fd130, %fd129, %fd119, 0d3FF0000000000000;
	{
	.reg .b32 %temp; 
	mov.b64 	{%r640, %temp}, %fd130;
	}
	{
	.reg .b32 %temp; 
	mov.b64 	{%temp, %r641}, %fd130;
	}
	shl.b32 	%r1229, %r639, 20;
	add.s32 	%r1230, %r1229, %r641;
	mov.b64 	%fd143, {%r640, %r1230};
	{
	.reg .b32 %temp; 
	mov.b64 	{%temp, %r1231}, %fd10;
	}
	mov.b32 	%f2, %r1231;
	abs.f32 	%f1, %f2;
	setp.lt.f32 	%p120, %f1, 0f4086232B;
	@%p120 bra 	$L__BB0_166;
	setp.lt.f64 	%p121, %fd10, 0d0000000000000000;
	add.f64 	%fd131, %fd10, 0d7FF0000000000000;
	selp.f64 	%fd143, 0d0000000000000000, %fd131, %p121;
	setp.geu.f32 	%p122, %f1, 0f40874800;
	@%p122 bra 	$L__BB0_166;
	shr.u32 	%r1232, %r639, 31;
	add.s32 	%r1233, %r639, %r1232;
	shr.s32 	%r1234, %r1233, 1;
	shl.b32 	%r1235, %r1234, 20;
	add.s32 	%r1236, %r641, %r1235;
	mov.b64 	%fd132, {%r640, %r1236};
	sub.s32 	%r1237, %r639, %r1234;
	shl.b32 	%r1238, %r1237, 20;
	add.s32 	%r1239, %r1238, 1072693248;
	mov.b32 	%r1240, 0;
	mov.b64 	%fd133, {%r1240, %r1239};
	mul.f64 	%fd143, %fd133, %fd132;
$L__BB0_166:
	mul.f64 	%fd134, %fd143, 0d4059000000000000;
	add.s32 	%r1241, %r1369, %r1699;
	mul.hi.u32 	%r1242, %r1241, 1374389535;
	shr.u32 	%r1243, %r1242, 5;
	mul.lo.s32 	%r1244, %r1243, 100;
	sub.s32 	%r1245, %r1241, %r1244;
	cvt.rn.f64.u32 	%fd135, %r1245;
	setp.gt.f64 	%p123, %fd134, %fd135;
	mov.u32 	%r1370, %r1678;
	mov.u32 	%r1371, %r1679;
	mov.u32 	%r1372, %r1680;
	mov.u32 	%r1373, %r1681;
	@%p123 bra 	$L__BB0_181;
	setp.lt.s32 	%p124, %r684, 1;
	mov.u32 	%r1370, %r1678;
	mov.u32 	%r1371, %r1679;
	mov.u32 	%r1372, %r1680;
	mov.u32 	%r1373, %r1681;
	@%p124 bra 	$L__BB0_195;
	setp.lt.u32 	%p125, %r684, 16;
	mov.b32 	%r1697, 0;
	@%p125 bra 	$L__BB0_171;
	mov.b32 	%r1692, 0;
$L__BB0_170:
	.pragma "nounroll";
	mul.wide.u32 	%rd97, %r1692, 4;
	add.s64 	%rd98, %rd32, %rd97;
	ld.u32 	%r1248, [%rd98];
	add.s64 	%rd99, %rd33, %rd97;
	st.u32 	[%rd99], %r1248;
	ld.u32 	%r1249, [%rd98+4];
	st.u32 	[%rd99+4], %r1249;
	ld.u32 	%r1250, [%rd98+8];
	st.u32 	[%rd99+8], %r1250;
	ld.u32 	%r1251, [%rd98+12];
	st.u32 	[%rd99+12], %r1251;
	ld.u32 	%r1252, [%rd98+16];
	st.u32 	[%rd99+16], %r1252;
	ld.u32 	%r1253, [%rd98+20];
	st.u32 	[%rd99+20], %r1253;
	ld.u32 	%r1254, [%rd98+24];
	st.u32 	[%rd99+24], %r1254;
	ld.u32 	%r1255, [%rd98+28];
	st.u32 	[%rd99+28], %r1255;
	ld.u32 	%r1256, [%rd98+32];
	st.u32 	[%rd99+32], %r1256;
	ld.u32 	%r1257, [%rd98+36];
	st.u32 	[%rd99+36], %r1257;
	ld.u32 	%r1258, [%rd98+40];
	st.u32 	[%rd99+40], %r1258;
	ld.u32 	%r1259, [%rd98+44];
	st.u32 	[%rd99+44], %r1259;
	ld.u32 	%r1260, [%rd98+48];
	st.u32 	[%rd99+48], %r1260;
	ld.u32 	%r1261, [%rd98+52];
	st.u32 	[%rd99+52], %r1261;
	ld.u32 	%r1262, [%rd98+56];
	st.u32 	[%rd99+56], %r1262;
	ld.u32 	%r1263, [%rd98+60];
	st.u32 	[%rd99+60], %r1263;
	add.s32 	%r1692, %r1692, 16;
	setp.eq.s32 	%p126, %r1692, %r570;
	mov.u32 	%r1697, %r570;
	@%p126 bra 	$L__BB0_171;
	bra.uni 	$L__BB0_170;
$L__BB0_171:
	setp.eq.s32 	%p127, %r568, 0;
	mov.u32 	%r1370, %r1678;
	mov.u32 	%r1371, %r1679;
	mov.u32 	%r1372, %r1680;
	mov.u32 	%r1373, %r1681;
	@%p127 bra 	$L__BB0_195;
	add.s32 	%r1264, %r568, -1;
	setp.lt.u32 	%p128, %r1264, 7;
	@%p128 bra 	$L__BB0_174;
	mul.wide.u32 	%rd100, %r1697, 4;
	add.s64 	%rd101, %rd32, %rd100;
	ld.u32 	%r1265, [%rd101];
	add.s64 	%rd102, %rd33, %rd100;
	st.u32 	[%rd102], %r1265;
	ld.u32 	%r1266, [%rd101+4];
	st.u32 	[%rd102+4], %r1266;
	ld.u32 	%r1267, [%rd101+8];
	st.u32 	[%rd102+8], %r1267;
	ld.u32 	%r1268, [%rd101+12];
	st.u32 	[%rd102+12], %r1268;
	ld.u32 	%r1269, [%rd101+16];
	st.u32 	[%rd102+16], %r1269;
	ld.u32 	%r1270, [%rd101+20];
	st.u32 	[%rd102+20], %r1270;
	ld.u32 	%r1271, [%rd101+24];
	st.u32 	[%rd102+24], %r1271;
	ld.u32 	%r1272, [%rd101+28];
	st.u32 	[%rd102+28], %r1272;
	add.s32 	%r1697, %r1697, 8;
$L__BB0_174:
	setp.eq.s32 	%p129, %r569, 0;
	mov.u32 	%r1370, %r1678;
	mov.u32 	%r1371, %r1679;
	mov.u32 	%r1372, %r1680;
	mov.u32 	%r1373, %r1681;
	@%p129 bra 	$L__BB0_195;
	add.s32 	%r1273, %r569, -1;
	setp.lt.u32 	%p130, %r1273, 3;
	@%p130 bra 	$L__BB0_177;
	mul.wide.u32 	%rd103, %r1697, 4;
	add.s64 	%rd104, %rd32, %rd103;
	ld.u32 	%r1274, [%rd104];
	add.s64 	%rd105, %rd33, %rd103;
	st.u32 	[%rd105], %r1274;
	ld.u32 	%r1275, [%rd104+4];
	st.u32 	[%rd105+4], %r1275;
	ld.u32 	%r1276, [%rd104+8];
	st.u32 	[%rd105+8], %r1276;
	ld.u32 	%r1277, [%rd104+12];
	st.u32 	[%rd105+12], %r1277;
	add.s32 	%r1697, %r1697, 4;
$L__BB0_177:
	setp.eq.s32 	%p131, %r571, 0;
	mov.u32 	%r1370, %r1678;
	mov.u32 	%r1371, %r1679;
	mov.u32 	%r1372, %r1680;
	mov.u32 	%r1373, %r1681;
	@%p131 bra 	$L__BB0_195;
	setp.eq.s32 	%p132, %r571, 1;
	mul.wide.u32 	%rd106, %r1697, 4;
	add.s64 	%rd19, %rd32, %rd106;
	ld.u32 	%r1278, [%rd19];
	add.s64 	%rd20, %rd33, %rd106;
	st.u32 	[%rd20], %r1278;
	mov.u32 	%r1370, %r1678;
	mov.u32 	%r1371, %r1679;
	mov.u32 	%r1372, %r1680;
	mov.u32 	%r1373, %r1681;
	@%p132 bra 	$L__BB0_195;
	setp.eq.s32 	%p133, %r571, 2;
	ld.u32 	%r1279, [%rd19+4];
	st.u32 	[%rd20+4], %r1279;
	mov.u32 	%r1370, %r1678;
	mov.u32 	%r1371, %r1679;
	mov.u32 	%r1372, %r1680;
	mov.u32 	%r1373, %r1681;
	@%p133 bra 	$L__BB0_195;
	ld.u32 	%r1280, [%rd19+8];
	st.u32 	[%rd20+8], %r1280;
	mov.u32 	%r1370, %r1678;
	mov.u32 	%r1371, %r1679;
	mov.u32 	%r1372, %r1680;
	mov.u32 	%r1373, %r1681;
	bra.uni 	$L__BB0_195;
$L__BB0_181:
	setp.lt.s32 	%p134, %r684, 1;
	mov.f64 	%fd144, %fd9;
	@%p134 bra 	$L__BB0_195;
	setp.lt.u32 	%p135, %r684, 16;
	mov.b32 	%r1694, 0;
	@%p135 bra 	$L__BB0_185;
	mov.b32 	%r1691, 0;
$L__BB0_184:
	.pragma "nounroll";
	mul.wide.u32 	%rd107, %r1691, 4;
	add.s64 	%rd108, %rd33, %rd107;
	ld.u32 	%r1283, [%rd108];
	add.s64 	%rd109, %rd32, %rd107;
	st.u32 	[%rd109], %r1283;
	ld.u32 	%r1284, [%rd108+4];
	st.u32 	[%rd109+4], %r1284;
	ld.u32 	%r1285, [%rd108+8];
	st.u32 	[%rd109+8], %r1285;
	ld.u32 	%r1286, [%rd108+12];
	st.u32 	[%rd109+12], %r1286;
	ld.u32 	%r1287, [%rd108+16];
	st.u32 	[%rd109+16], %r1287;
	ld.u32 	%r1288, [%rd108+20];
	st.u32 	[%rd109+20], %r1288;
	ld.u32 	%r1289, [%rd108+24];
	st.u32 	[%rd109+24], %r1289;
	ld.u32 	%r1290, [%rd108+28];
	st.u32 	[%rd109+28], %r1290;
	ld.u32 	%r1291, [%rd108+32];
	st.u32 	[%rd109+32], %r1291;
	ld.u32 	%r1292, [%rd108+36];
	st.u32 	[%rd109+36], %r1292;
	ld.u32 	%r1293, [%rd108+40];
	st.u32 	[%rd109+40], %r1293;
	ld.u32 	%r1294, [%rd108+44];
	st.u32 	[%rd109+44], %r1294;
	ld.u32 	%r1295, [%rd108+48];
	st.u32 	[%rd109+48], %r1295;
	ld.u32 	%r1296, [%rd108+52];
	st.u32 	[%rd109+52], %r1296;
	ld.u32 	%r1297, [%rd108+56];
	st.u32 	[%rd109+56], %r1297;
	ld.u32 	%r1298, [%rd108+60];
	st.u32 	[%rd109+60], %r1298;
	add.s32 	%r1691, %r1691, 16;
	setp.eq.s32 	%p136, %r1691, %r570;
	mov.u32 	%r1694, %r570;
	@%p136 bra 	$L__BB0_185;
	bra.uni 	$L__BB0_184;
$L__BB0_185:
	setp.eq.s32 	%p137, %r568, 0;
	mov.f64 	%fd144, %fd9;
	@%p137 bra 	$L__BB0_195;
	add.s32 	%r1299, %r568, -1;
	setp.lt.u32 	%p138, %r1299, 7;
	@%p138 bra 	$L__BB0_188;
	mul.wide.u32 	%rd110, %r1694, 4;
	add.s64 	%rd111, %rd33, %rd110;
	ld.u32 	%r1300, [%rd111];
	add.s64 	%rd112, %rd32, %rd110;
	st.u32 	[%rd112], %r1300;
	ld.u32 	%r1301, [%rd111+4];
	st.u32 	[%rd112+4], %r1301;
	ld.u32 	%r1302, [%rd111+8];
	st.u32 	[%rd112+8], %r1302;
	ld.u32 	%r1303, [%rd111+12];
	st.u32 	[%rd112+12], %r1303;
	ld.u32 	%r1304, [%rd111+16];
	st.u32 	[%rd112+16], %r1304;
	ld.u32 	%r1305, [%rd111+20];
	st.u32 	[%rd112+20], %r1305;
	ld.u32 	%r1306, [%rd111+24];
	st.u32 	[%rd112+24], %r1306;
	ld.u32 	%r1307, [%rd111+28];
	st.u32 	[%rd112+28], %r1307;
	add.s32 	%r1694, %r1694, 8;
$L__BB0_188:
	setp.eq.s32 	%p139, %r569, 0;
	mov.f64 	%fd144, %fd9;
	@%p139 bra 	$L__BB0_195;
	add.s32 	%r1308, %r569, -1;
	setp.lt.u32 	%p140, %r1308, 3;
	@%p140 bra 	$L__BB0_191;
	mul.wide.u32 	%rd113, %r1694, 4;
	add.s64 	%rd114, %rd33, %rd113;
	ld.u32 	%r1309, [%rd114];
	add.s64 	%rd115, %rd32, %rd113;
	st.u32 	[%rd115], %r1309;
	ld.u32 	%r1310, [%rd114+4];
	st.u32 	[%rd115+4], %r1310;
	ld.u32 	%r1311, [%rd114+8];
	st.u32 	[%rd115+8], %r1311;
	ld.u32 	%r1312, [%rd114+12];
	st.u32 	[%rd115+12], %r1312;
	add.s32 	%r1694, %r1694, 4;
$L__BB0_191:
	setp.eq.s32 	%p141, %r571, 0;
	mov.f64 	%fd144, %fd9;
	@%p141 bra 	$L__BB0_195;
	setp.eq.s32 	%p142, %r571, 1;
	mul.wide.u32 	%rd116, %r1694, 4;
	add.s64 	%rd17, %rd33, %rd116;
	ld.u32 	%r1313, [%rd17];
	add.s64 	%rd18, %rd32, %rd116;
	st.u32 	[%rd18], %r1313;
	mov.f64 	%fd144, %fd9;
	@%p142 bra 	$L__BB0_195;
	setp.eq.s32 	%p143, %r571, 2;
	ld.u32 	%r1314, [%rd17+4];
	st.u32 	[%rd18+4], %r1314;
	mov.f64 	%fd144, %fd9;
	@%p143 bra 	$L__BB0_195;
	ld.u32 	%r1315, [%rd17+8];
	st.u32 	[%rd18+8], %r1315;
	mov.f64 	%fd144, %fd9;
$L__BB0_195:
	add.s32 	%r1316, %r1655, -1;
	setp.eq.s32 	%p144, %r1655, 0;
	mul.f64 	%fd136, %fd137, 0d3FEE666666666666;
	selp.f64 	%fd137, %fd136, %fd137, %p144;
	selp.b32 	%r1655, 10, %r1316, %p144;
	setp.gt.f64 	%p145, %fd137, 0d3F50624DD2F1A9FC;
	@%p145 bra 	$L__BB0_129;
	bra.uni 	$L__BB0_131;

}
.func  (.param .b64 func_retval0) __internal_accurate_pow(
	.param .b64 __internal_accurate_pow_param_0
)
{
	.reg .pred 	%p<8>;
	.reg .b32 	%r<49>;
	.reg .b32 	%f<3>;
	.reg .b64 	%fd<109>;

	ld.param.f64 	%fd10, [__internal_accurate_pow_param_0];
	{
	.reg .b32 %temp; 
	mov.b64 	{%temp, %r46}, %fd10;
	}
	{
	.reg .b32 %temp; 
	mov.b64 	{%r45, %temp}, %fd10;
	}
	shr.u32 	%r47, %r46, 20;
	setp.gt.u32 	%p1, %r46, 1048575;
	@%p1 bra 	$L__BB1_2;
	mul.f64 	%fd11, %fd10, 0d4350000000000000;
	{
	.reg .b32 %temp; 
	mov.b64 	{%temp, %r46}, %fd11;
	}
	{
	.reg .b32 %temp; 
	mov.b64 	{%r45, %temp}, %fd11;
	}
	shr.u32 	%r16, %r46, 20;
	add.s32 	%r47, %r16, -54;
$L__BB1_2:
	add.s32 	%r48, %r47, -1023;
	and.b32  	%r17, %r46, -2146435073;
	or.b32  	%r18, %r17, 1072693248;
	mov.b64 	%fd107, {%r45, %r18};
	setp.lt.u32 	%p2, %r18, 1073127583;
	@%p2 bra 	$L__BB1_4;
	{
	.reg .b32 %temp; 
	mov.b64 	{%r19, %temp}, %fd107;
	}
	{
	.reg .b32 %temp; 
	mov.b64 	{%temp, %r20}, %fd107;
	}
	add.s32 	%r21, %r20, -1048576;
	mov.b64 	%fd107, {%r19, %r21};
	add.s32 	%r48, %r47, -1022;
$L__BB1_4:
	add.f64 	%fd12, %fd107, 0dBFF0000000000000;
	add.f64 	%fd13, %fd107, 0d3FF0000000000000;
	rcp.approx.ftz.f64 	%fd14, %fd13;
	neg.f64 	%fd15, %fd13;
	fma.rn.f64 	%fd16, %fd15, %fd14, 0d3FF0000000000000;
	fma.rn.f64 	%fd17, %fd16, %fd16, %fd16;
	fma.rn.f64 	%fd18, %fd17, %fd14, %fd14;
	mul.f64 	%fd19, %fd12, %fd18;
	fma.rn.f64 	%fd20, %fd12, %fd18, %fd19;
	mul.f64 	%fd21, %fd20, %fd20;
	fma.rn.f64 	%fd22, %fd21, 0d3EB0F5FF7D2CAFE2, 0d3ED0F5D241AD3B5A;
	fma.rn.f64 	%fd23, %fd22, %fd21, 0d3EF3B20A75488A3F;
	fma.rn.f64 	%fd24, %fd23, %fd21, 0d3F1745CDE4FAECD5;
	fma.rn.f64 	%fd25, %fd24, %fd21, 0d3F3C71C7258A578B;
	fma.rn.f64 	%fd26, %fd25, %fd21, 0d3F6249249242B910;
	fma.rn.f64 	%fd27, %fd26, %fd21, 0d3F89999999999DFB;
	sub.f64 	%fd28, %fd12, %fd20;
	add.f64 	%fd29, %fd28, %fd28;
	neg.f64 	%fd30, %fd20;
	fma.rn.f64 	%fd31, %fd30, %fd12, %fd29;
	mul.f64 	%fd32, %fd18, %fd31;
	fma.rn.f64 	%fd33, %fd21, %fd27, 0d3FB5555555555555;
	mov.f64 	%fd34, 0d3FB5555555555555;
	sub.f64 	%fd35, %fd34, %fd33;
	fma.rn.f64 	%fd36, %fd21, %fd27, %fd35;
	add.f64 	%fd37, %fd36, 0dBC46A4CB00B9E7B0;
	add.f64 	%fd38, %fd33, %fd37;
	sub.f64 	%fd39, %fd33, %fd38;
	add.f64 	%fd40, %fd37, %fd39;
	mul.rn.f64 	%fd41, %fd20, %fd20;
	neg.f64 	%fd42, %fd41;
	fma.rn.f64 	%fd43, %fd20, %fd20, %fd42;
	{
	.reg .b32 %temp; 
	mov.b64 	{%r22, %temp}, %fd32;
	}
	{
	.reg .b32 %temp; 
	mov.b64 	{%temp, %r23}, %fd32;
	}
	add.s32 	%r24, %r23, 1048576;
	mov.b64 	%fd44, {%r22, %r24};
	fma.rn.f64 	%fd45, %fd20, %fd44, %fd43;
	mul.rn.f64 	%fd46, %fd41, %fd20;
	neg.f64 	%fd47, %fd46;
	fma.rn.f64 	%fd48, %fd41, %fd20, %fd47;
	fma.rn.f64 	%fd49, %fd41, %fd32, %fd48;
	fma.rn.f64 	%fd50, %fd45, %fd20, %fd49;
	mul.rn.f64 	%fd51, %fd38, %fd46;
	neg.f64 	%fd52, %fd51;
	fma.rn.f64 	%fd53, %fd38, %fd46, %fd52;
	fma.rn.f64 	%fd54, %fd38, %fd50, %fd53;
	fma.rn.f64 	%fd55, %fd40, %fd46, %fd54;
	add.f64 	%fd56, %fd51, %fd55;
	sub.f64 	%fd57, %fd51, %fd56;
	add.f64 	%fd58, %fd55, %fd57;
	add.f64 	%fd59, %fd20, %fd56;
	sub.f64 	%fd60, %fd20, %fd59;
	add.f64 	%fd61, %fd56, %fd60;
	add.f64 	%fd62, %fd58, %fd61;
	add.f64 	%fd63, %fd32, %fd62;
	add.f64 	%fd64, %fd59, %fd63;
	sub.f64 	%fd65, %fd59, %fd64;
	add.f64 	%fd66, %fd63, %fd65;
	xor.b32  	%r25, %r48, -2147483648;
	mov.b32 	%r26, 1127219200;
	mov.b64 	%fd67, {%r25, %r26};
	mov.b32 	%r27, -2147483648;
	mov.b64 	%fd68, {%r27, %r26};
	sub.f64 	%fd69, %fd67, %fd68;
	fma.rn.f64 	%fd70, %fd69, 0d3FE62E42FEFA39EF, %fd64;
	fma.rn.f64 	%fd71, %fd69, 0dBFE62E42FEFA39EF, %fd70;
	sub.f64 	%fd72, %fd71, %fd64;
	sub.f64 	%fd73, %fd66, %fd72;
	fma.rn.f64 	%fd74, %fd69, 0d3C7ABC9E3B39803F, %fd73;
	add.f64 	%fd75, %fd70, %fd74;
	sub.f64 	%fd76, %fd70, %fd75;
	add.f64 	%fd77, %fd74, %fd76;
	mov.f64 	%fd78, 0d4000000000000000;
	{
	.reg .b32 %temp; 
	mov.b64 	{%temp, %r28}, %fd78;
	}
	{
	.reg .b32 %temp; 
	mov.b64 	{%r29, %temp}, %fd78;
	}
	shl.b32 	%r30, %r28, 1;
	setp.gt.u32 	%p3, %r30, -33554433;
	and.b32  	%r31, %r28, -15728641;
	selp.b32 	%r32, %r31, %r28, %p3;
	mov.b64 	%fd79, {%r29, %r32};
	mul.rn.f64 	%fd80, %fd75, %fd79;
	neg.f64 	%fd81, %fd80;
	fma.rn.f64 	%fd82, %fd75, %fd79, %fd81;
	fma.rn.f64 	%fd83, %fd77, %fd79, %fd82;
	add.f64 	%fd4, %fd80, %fd83;
	sub.f64 	%fd84, %fd80, %fd4;
	add.f64 	%fd5, %fd83, %fd84;
	fma.rn.f64 	%fd85, %fd4, 0d3FF71547652B82FE, 0d4338000000000000;
	{
	.reg .b32 %temp; 
	mov.b64 	{%r13, %temp}, %fd85;
	}
	mov.f64 	%fd86, 0dC338000000000000;
	add.rn.f64 	%fd87, %fd85, %fd86;
	fma.rn.f64 	%fd88, %fd87, 0dBFE62E42FEFA39EF, %fd4;
	fma.rn.f64 	%fd89, %fd87, 0dBC7ABC9E3B39803F, %fd88;
	fma.rn.f64 	%fd90, %fd89, 0d3E5ADE1569CE2BDF, 0d3E928AF3FCA213EA;
	fma.rn.f64 	%fd91, %fd90, %fd89, 0d3EC71DEE62401315;
	fma.rn.f64 	%fd92, %fd91, %fd89, 0d3EFA01997C89EB71;
	fma.rn.f64 	%fd93, %fd92, %fd89, 0d3F2A01A014761F65;
	fma.rn.f64 	%fd94, %fd93, %fd89, 0d3F56C16C1852B7AF;
	fma.rn.f64 	%fd95, %fd94, %fd89, 0d3F81111111122322;
	fma.rn.f64 	%fd96, %fd95, %fd89, 0d3FA55555555502A1;
	fma.rn.f64 	%fd97, %fd96, %fd89, 0d3FC5555555555511;
	fma.rn.f64 	%fd98, %fd97, %fd89, 0d3FE000000000000B;
	fma.rn.f64 	%fd99, %fd98, %fd89, 0d3FF0000000000000;
	fma.rn.f64 	%fd100, %fd99, %fd89, 0d3FF0000000000000;
	{
	.reg .b32 %temp; 
	mov.b64 	{%r14, %temp}, %fd100;
	}
	{
	.reg .b32 %temp; 
	mov.b64 	{%temp, %r15}, %fd100;
	}
	shl.b32 	%r33, %r13, 20;
	add.s32 	%r34, %r33, %r15;
	mov.b64 	%fd108, {%r14, %r34};
	{
	.reg .b32 %temp; 
	mov.b64 	{%temp, %r35}, %fd4;
	}
	mov.b32 	%f2, %r35;
	abs.f32 	%f1, %f2;
	setp.lt.f32 	%p4, %f1, 0f4086232B;
	@%p4 bra 	$L__BB1_7;
	setp.lt.f64 	%p5, %fd4, 0d0000000000000000;
	add.f64 	%fd101, %fd4, 0d7FF0000000000000;
	selp.f64 	%fd108, 0d0000000000000000, %fd101, %p5;
	setp.geu.f32 	%p6, %f1, 0f40874800;
	@%p6 bra 	$L__BB1_7;
	shr.u32 	%r36, %r13, 31;
	add.s32 	%r37, %r13, %r36;
	shr.s32 	%r38, %r37, 1;
	shl.b32 	%r39, %r38, 20;
	add.s32 	%r40, %r15, %r39;
	mov.b64 	%fd102, {%r14, %r40};
	sub.s32 	%r41, %r13, %r38;
	shl.b32 	%r42, %r41, 20;
	add.s32 	%r43, %r42, 1072693248;
	mov.b32 	%r44, 0;
	mov.b64 	%fd103, {%r44, %r43};
	mul.f64 	%fd108, %fd103, %fd102;
$L__BB1_7:
	abs.f64 	%fd104, %fd108;
	setp.eq.f64 	%p7, %fd104, 0d7FF0000000000000;
	fma.rn.f64 	%fd105, %fd108, %fd5, %fd108;
	selp.f64 	%fd106, %fd108, %fd105, %p7;
	st.param.f64 	[func_retval0], %fd106;
	ret;

}


// ===== COMPILED SASS (sm_100) =====

	.target	sm_100

	.elftype	@"ET_EXEC"


//--------------------- .note.nv.tkinfo           --------------------------
	.section	.note.nv.tkinfo,"",@"SHT_NOTE"
	.sectionflags	@"SHF_NOTE_NV_TKINFO"
	.tkinfo
        /*0018*/ 	.word	0x00000002
        /*0030*/ 	.string	""
        /*0030*/ 	.string	"ptxas"
        /*0030*/ 	.string	"Cuda compilation tools, release 13.0, V13.0.88"
        /*0030*/ 	.string	"Build cuda_13.0.r13.0/compiler.36424714_0"
        /*0030*/ 	.string	"-arch sm_100 -m 64 "



//--------------------- .note.nv.cuinfo           --------------------------
	.section	.note.nv.cuinfo,"",@"SHT_NOTE"
	.sectionflags	@"SHF_NOTE_NV_CUINFO"
        /*0018*/ 	.short	0x0002
        /*001a*/ 	.short	0x0064
        /*001c*/ 	.short	0x0082
	.zero		2


//--------------------- .nv.info                  --------------------------
	.section	.nv.info,"",@"SHT_CUDA_INFO"
	.align	4


	//----- nvinfo : EIATTR_REGCOUNT
	.align		4
        /*0000*/ 	.byte	0x04, 0x2f
        /*0002*/ 	.short	(.L_10 - .L_9)
	.align		4
.L_9:
        /*0004*/ 	.word	index@(_Z6SA_TSPPiS_iS_Pdi)
        /*0008*/ 	.word	0x00000039


	//----- nvinfo : EIATTR_FRAME_SIZE
	.align		4
.L_10:
        /*000c*/ 	.byte	0x04, 0x11
        /*000e*/ 	.short	(.L_12 - .L_11)
	.align		4
.L_11:
        /*0010*/ 	.word	index@($_Z6SA_TSPPiS_iS_Pdi$__internal_accurate_pow)
        /*0014*/ 	.word	0x00000030


	//----- nvinfo : EIATTR_FRAME_SIZE
	.align		4
.L_12:
        /*0018*/ 	.byte	0x04, 0x11
        /*001a*/ 	.short	(.L_14 - .L_13)
	.align		4
.L_13:
        /*001c*/ 	.word	index@($__internal_1_$__cuda_sm20_dsqrt_rn_f64_mediumpath_v1)
        /*0020*/ 	.word	0x00000030


	//----- nvinfo : EIATTR_FRAME_SIZE
	.align		4
.L_14:
        /*0024*/ 	.byte	0x04, 0x11
        /*0026*/ 	.short	(.L_16 - .L_15)
	.align		4
.L_15:
        /*0028*/ 	.word	index@($__internal_0_$__cuda_sm20_div_rn_f64_full)
        /*002c*/ 	.word	0x00000030


	//----- nvinfo : EIATTR_FRAME_SIZE
	.align		4
.L_16:
        /*0030*/ 	.byte	0x04, 0x11
        /*0032*/ 	.short	(.L_18 - .L_17)
	.align		4
.L_17:
        /*0034*/ 	.word	index@(_Z6SA_TSPPiS_iS_Pdi)
        /*0038*/ 	.word	0x00000030


	//----- nvinfo : EIATTR_MIN_STACK_SIZE
	.align		4
.L_18:
        /*003c*/ 	.byte	0x04, 0x12
        /*003e*/ 	.short	(.L_20 - .L_19)
	.align		4
.L_19:
        /*0040*/ 	.word	index@(_Z6SA_TSPPiS_iS_Pdi)
        /*0044*/ 	.word	0x00000030
.L_20:


//--------------------- .nv.compat                --------------------------
	.section	.nv.compat,"",@"SHT_CUDA_COMPAT_INFO"
	.align	4
        /*0000*/ 	.byte	0x02, 0x09, 0x00, 0x00, 0x02, 0x02, 0x01, 0x00, 0x02, 0x05, 0x05, 0x00, 0x03, 0x07, 0x01, 0x01
        /*0010*/ 	.byte	0x02, 0x03, 0x00, 0x00, 0x02, 0x06, 0x01, 0x00, 0x04, 0x0b, 0x08, 0x00, 0x01, 0x00, 0x00, 0x00
        /*0020*/ 	.byte	0x00, 0x00, 0x00, 0x00


//--------------------- .nv.info._Z6SA_TSPPiS_iS_Pdi --------------------------
	.section	.nv.info._Z6SA_TSPPiS_iS_Pdi,"",@"SHT_CUDA_INFO"
	.sectionflags	@""
	.align	4


	//----- nvinfo : EIATTR_CUDA_API_VERSION
	.align		4
        /*0000*/ 	.byte	0x04, 0x37
        /*0002*/ 	.short	(.L_22 - .L_21)
.L_21:
        /*0004*/ 	.word	0x00000082


	//----- nvinfo : EIATTR_KPARAM_INFO
	.align		4
.L_22:
        /*0008*/ 	.byte	0x04, 0x17
        /*000a*/ 	.short	(.L_24 - .L_23)
.L_23:
        /*000c*/ 	.word	0x00000000
        /*0010*/ 	.short	0x0005
        /*0012*/ 	.short	0x0028
        /*0014*/ 	.byte	0x00, 0xf0, 0x11, 0x00


	//----- nvinfo : EIATTR_KPARAM_INFO
	.align		4
.L_24:
        /*0018*/ 	.byte	0x04, 0x17
        /*001a*/ 	.short	(.L_26 - .L_25)
.L_25:
        /*001c*/ 	.word	0x00000000
        /*0020*/ 	.short	0x0004
        /*0022*/ 	.short	0x0020
        /*0024*/ 	.byte	0x00, 0xf5, 0x21, 0x00


	//----- nvinfo : EIATTR_KPARAM_INFO
	.align		4
.L_26:
        /*0028*/ 	.byte	0x04, 0x17
        /*002a*/ 	.short	(.L_28 - .L_27)
.L_27:
        /*002c*/ 	.word	0x00000000
        /*0030*/ 	.short	0x0003
        /*0032*/ 	.short	0x0018
        /*0034*/ 	.byte	0x00, 0xf5, 0x21, 0x00


	//----- nvinfo : EIATTR_KPARAM_INFO
	.align		4
.L_28:
        /*0038*/ 	.byte	0x04, 0x17
        /*003a*/ 	.short	(.L_30 - .L_29)
.L_29:
        /*003c*/ 	.word	0x00000000
        /*0040*/ 	.short	0x0002
        /*0042*/ 	.short	0x0010
        /*0044*/ 	.byte	0x00, 0xf0, 0x11, 0x00


	//----- nvinfo : EIATTR_KPARAM_INFO
	.align		4
.L_30:
        /*0048*/ 	.byte	0x04, 0x17
        /*004a*/ 	.short	(.L_32 - .L_31)
.L_31:
        /*004c*/ 	.word	0x00000000
        /*0050*/ 	.short	0x0001
        /*0052*/ 	.short	0x0008
        /*0054*/ 	.byte	0x00, 0xf5, 0x21, 0x00


	//----- nvinfo : EIATTR_KPARAM_INFO
	.align		4
.L_32:
        /*0058*/ 	.byte	0x04, 0x17
        /*005a*/ 	.short	(.L_34 - .L_33)
.L_33:
        /*005c*/ 	.word	0x00000000
        /*0060*/ 	.short	0x0000
        /*0062*/ 	.short	0x0000
        /*0064*/ 	.byte	0x00, 0xf5, 0x21, 0x00


	//----- nvinfo : EIATTR_SPARSE_MMA_MASK
	.align		4
.L_34:
        /*0068*/ 	.byte	0x03, 0x50
        /*006a*/ 	.short	0x0000


	//----- nvinfo : EIATTR_MAXREG_COUNT
	.align		4
        /*006c*/ 	.byte	0x03, 0x1b
        /*006e*/ 	.short	0x00ff


	//----- nvinfo : EIATTR_EXTERNS
	.align		4
        /*0070*/ 	.byte	0x04, 0x0f
        /*0072*/ 	.short	(.L_36 - .L_35)


	//   ....[0]....
	.align		4
.L_35:
        /*0074*/ 	.word	index@(malloc)


	//   ....[1]....
	.align		4
        /*0078*/ 	.word	index@(free)


	//----- nvinfo : EIATTR_MERCURY_ISA_VERSION
	.align		4
.L_36:
        /*007c*/ 	.byte	0x03, 0x5f
        /*007e*/ 	.short	0x0101


	//----- nvinfo : EIATTR_VRC_CTA_INIT_COUNT
	.align		4
        /*0080*/ 	.byte	0x02, 0x4a
	.zero		1
	.zero		1


	//----- nvinfo : EIATTR_SYSCALL_OFFSETS
	.align		4
        /*0084*/ 	.byte	0x04, 0x46
        /*0086*/ 	.short	(.L_38 - .L_37)


	//   ....[0]....
.L_37:
        /*0088*/ 	.word	0x00000110


	//   ....[1]....
        /*008c*/ 	.word	0x000001c0


	//   ....[2]....
        /*0090*/ 	.word	0x000071a0


	//   ....[3]....
        /*0094*/ 	.word	0x000071f0


	//----- nvinfo : EIATTR_EXIT_INSTR_OFFSETS
	.align		4
.L_38:
        /*0098*/ 	.byte	0x04, 0x1c
        /*009a*/ 	.short	(.L_40 - .L_39)


	//   ....[0]....
.L_39:
        /*009c*/ 	.word	0x00007200


	//----- nvinfo : EIATTR_CRS_STACK_SIZE
	.align		4
.L_40:
        /*00a0*/ 	.byte	0x04, 0x1e
        /*00a2*/ 	.short	(.L_42 - .L_41)
.L_41:
        /*00a4*/ 	.word	0x00000000


	//----- nvinfo : EIATTR_CBANK_PARAM_SIZE
	.align		4
.L_42:
        /*00a8*/ 	.byte	0x03, 0x19
        /*00aa*/ 	.short	0x002c


	//----- nvinfo : EIATTR_PARAM_CBANK
	.align		4
        /*00ac*/ 	.byte	0x04, 0x0a
        /*00ae*/ 	.short	(.L_44 - .L_43)
	.align		4
.L_43:
        /*00b0*/ 	.word	index@(.nv.constant0._Z6SA_TSPPiS_iS_Pdi)
        /*00b4*/ 	.short	0x0380
        /*00b6*/ 	.short	0x002c


	//----- nvinfo : EIATTR_SW_WAR
	.align		4
.L_44:
        /*00b8*/ 	.byte	0x04, 0x36
        /*00ba*/ 	.short	(.L_46 - .L_45)
.L_45:
        /*00bc*/ 	.word	0x00000008
.L_46:


//--------------------- .nv.callgraph             --------------------------
	.section	.nv.callgraph,"",@"SHT_CUDA_CALLGRAPH"
	.align	4
	.sectionentsize	8
	.align		4
        /*0000*/ 	.word	0x00000000
	.align		4
        /*0004*/ 	.word	0xffffffff
	.align		4
        /*0008*/ 	.word	index@(_Z6SA_TSPPiS_iS_Pdi)
	.align		4
        /*000c*/ 	.word	index@(free)
	.align		4
        /*0010*/ 	.word	index@(_Z6SA_TSPPiS_iS_Pdi)
	.align		4
        /*0014*/ 	.word	index@(malloc)
	.align		4
        /*0018*/ 	.word	0x00000000
	.align		4
        /*001c*/ 	.word	0xfffffffe
	.align		4
        /*0020*/ 	.word	0x00000000
	.align		4
        /*0024*/ 	.word	0xfffffffd
	.align		4
        /*0028*/ 	.word	0x00000000
	.align		4
        /*002c*/ 	.word	0xfffffffc


//--------------------- .nv.constant4             --------------------------
	.section	.nv.constant4,"a",@progbits
	.align	8
	.align		8
.nv.constant4:
        /*0000*/ 	.dword	malloc
	.align		8
        /*0008*/ 	.dword	free
	.align		8
        /*0010*/ 	.dword	precalc_xorwow_matrix
	.align		8
        /*0018*/ 	.dword	precalc_xorwow_offset_matrix
	.align		8
        /*0020*/ 	.dword	mrg32k3aM1
	.align		8
        /*0028*/ 	.dword	mrg32k3aM2
	.align		8
        /*0030*/ 	.dword	mrg32k3aM1SubSeq
	.align		8
        /*0038*/ 	.dword	mrg32k3aM2SubSeq
	.align		8
        /*0040*/ 	.dword	mrg32k3aM1Seq
	.align		8
        /*0048*/ 	.dword	mrg32k3aM2Seq


//--------------------- .nv.constant3             --------------------------
	.section	.nv.constant3,"a",@progbits
	.align	8
.nv.constant3:
	.type		__cr_lgamma_table,@object
	.size		__cr_lgamma_table,(.L_8 - __cr_lgamma_table)
__cr_lgamma_table:
        /*0000*/ 	.byte	0x00, 0x00, 0x00, 0x00, 0x00, 0x00, 0x00, 0x00, 0x00, 0x00, 0x00, 0x00, 0x00, 0x00, 0x00, 0x00
        /*0010*/ 	.byte	0xef, 0x39, 0xfa, 0xfe, 0x42, 0x2e, 0xe6, 0x3f, 0x02, 0x20, 0x2a, 0xfa, 0x0b, 0xab, 0xfc, 0x3f
        /*0020*/ 	.byte	0xf9, 0x2c, 0x92, 0x7c, 0xa7, 0x6c, 0x09, 0x40, 0xc9, 0x79, 0x44, 0x3c, 0x64, 0x26, 0x13, 0x40
        /*0030*/ 	.byte	0xca, 0x01, 0xcf, 0x3a, 0x27, 0x51, 0x1a, 0x40, 0x30, 0xcc, 0x2d, 0xf3, 0xe1, 0x0c, 0x21, 0x40
        /*0040*/ 	.byte	0x0d, 0xb7, 0xfc, 0x82, 0x8e, 0x35, 0x25, 0x40
.L_8:


//--------------------- .text._Z6SA_TSPPiS_iS_Pdi --------------------------
	.section	.text._Z6SA_TSPPiS_iS_Pdi,"ax",@progbits
	.align	128
        .global         _Z6SA_TSPPiS_iS_Pdi
        .type           _Z6SA_TSPPiS_iS_Pdi,@function
        .size           _Z6SA_TSPPiS_iS_Pdi,(.L_x_104 - _Z6SA_TSPPiS_iS_Pdi)
        .other          _Z6SA_TSPPiS_iS_Pdi,@"STO_CUDA_ENTRY STV_DEFAULT"
_Z6SA_TSPPiS_iS_Pdi:
.text._Z6SA_TSPPiS_iS_Pdi:
[----:B------:R-:W0:Y:S01]  /*0000*/  LDC R1, c[0x0][0x37c] ;  /* 0x0000df00ff017b82 */ /* 0x000e220000000800 */
[----:B------:R-:W1:Y:S01]  /*0010*/  S2R R0, SR_TID.X ;  /* 0x0000000000007919 */ /* 0x000e620000002100 */
[----:B------:R-:W2:Y:S06]  /*0020*/  LDCU UR38, c[0x0][0x390] ;  /* 0x00007200ff2677ac */ /* 0x000eac0008000800 */
[----:B------:R-:W1:Y:S01]  /*0030*/  S2UR UR4, SR_CTAID.X ;  /* 0x00000000000479c3 */ /* 0x000e620000002500 */
[----:B------:R-:W-:Y:S01]  /*0040*/  MOV R2, 0x0 ;  /* 0x0000000000027802 */ /* 0x000fe20000000f00 */
[----:B0-----:R-:W-:Y:S01]  /*0050*/  VIADD R1, R1, 0xffffffd0 ;  /* 0xffffffd001017836 */ /* 0x001fe20000000000 */
[----:B------:R-:W0:Y:S05]  /*0060*/  LDCU.64 UR36, c[0x0][0x358] ;  /* 0x00006b00ff2477ac */ /* 0x000e2a0008000a00 */
[----:B------:R-:W1:Y:S08]  /*0070*/  LDC R23, c[0x0][0x360] ;  /* 0x0000d800ff177b82 */ /* 0x000e700000000800 */
[----:B------:R3:W4:Y:S01]  /*0080*/  LDC.64 R6, c[0x4][R2] ;  /* 0x0100000002067b82 */ /* 0x0007220000000a00 */
[----:B--2---:R-:W-:-:S06]  /*0090*/  UIMAD.WIDE UR38, UR38, 0x4, URZ ;  /* 0x00000004262678a5 */ /* 0x004fcc000f8e02ff */
[----:B------:R-:W-:Y:S02]  /*00a0*/  IMAD.U32 R9, RZ, RZ, UR39 ;  /* 0x00000027ff097e24 */ /* 0x000fe4000f8e00ff */
[----:B------:R-:W-:Y:S02]  /*00b0*/  IMAD.U32 R5, RZ, RZ, UR39 ;  /* 0x00000027ff057e24 */ /* 0x000fe4000f8e00ff */
[----:B------:R-:W-:Y:S02]  /*00c0*/  IMAD.U32 R4, RZ, RZ, UR38 ;  /* 0x00000026ff047e24 */ /* 0x000fe4000f8e00ff */
[----:B------:R-:W-:Y:S02]  /*00d0*/  IMAD.U32 R8, RZ, RZ, UR38 ;  /* 0x00000026ff087e24 */ /* 0x000fe4000f8e00ff */
[----:B------:R-:W-:Y:S02]  /*00e0*/  IMAD.MOV.U32 R5, RZ, RZ, R9 ;  /* 0x000000ffff057224 */ /* 0x000fe400078e0009 */
[----:B01-3--:R-:W-:-:S07]  /*00f0*/  IMAD R23, R23, UR4, R0 ;  /* 0x0000000417177c24 */ /* 0x00bfce000f8e0200 */
[----:B------:R-:W-:-:S07]  /*0100*/  LEPC R20, `(.L_x_0) ;  /* 0x000000001014794e */ /* 0x000fce0000000000 */
[----:B----4-:R-:W-:Y:S05]  /*0110*/  CALL.ABS.NOINC R6 ;  /* 0x0000000006007343 */ /* 0x010fea0003c00000 */
.L_x_0:
[----:B------:R-:W0:Y:S01]  /*0120*/  LDC.64 R2, c[0x4][R2] ;  /* 0x0100000002027b82 */ /* 0x000e220000000a00 */
[----:B------:R-:W-:Y:S02]  /*0130*/  IMAD.U32 R6, RZ, RZ, UR38 ;  /* 0x00000026ff067e24 */ /* 0x000fe4000f8e00ff */
[----:B------:R-:W-:Y:S02]  /*0140*/  IMAD.U32 R9, RZ, RZ, UR39 ;  /* 0x00000027ff097e24 */ /* 0x000fe4000f8e00ff */
[----:B------:R-:W-:Y:S02]  /*0150*/  IMAD.MOV.U32 R18, RZ, RZ, R4 ;  /* 0x000000ffff127224 */ /* 0x000fe400078e0004 */
[----:B------:R-:W-:Y:S02]  /*0160*/  IMAD.MOV.U32 R19, RZ, RZ, R5 ;  /* 0x000000ffff137224 */ /* 0x000fe400078e0005 */
[----:B------:R-:W-:Y:S02]  /*0170*/  IMAD.U32 R7, RZ, RZ, UR39 ;  /* 0x00000027ff077e24 */ /* 0x000fe4000f8e00ff */
[----:B------:R-:W-:-:S02]  /*0180*/  IMAD.U32 R8, RZ, RZ, UR38 ;  /* 0x00000026ff087e24 */ /* 0x000fc4000f8e00ff */
[----:B------:R-:W-:Y:S02]  /*0190*/  IMAD.MOV.U32 R4, RZ, RZ, R6 ;  /* 0x000000ffff047224 */ /* 0x000fe400078e0006 */
[----:B------:R-:W-:-:S07]  /*01a0*/  IMAD.MOV.U32 R5, RZ, RZ, R9 ;  /* 0x000000ffff057224 */ /* 0x000fce00078e0009 */
[----:B------:R-:W-:-:S07]  /*01b0*/  LEPC R20, `(.L_x_1) ;  /* 0x000000001014794e */ /* 0x000fce0000000000 */
[----:B0-----:R-:W-:Y:S05]  /*01c0*/  CALL.ABS.NOINC R2 ;  /* 0x0000000002007343 */ /* 0x001fea0003c00000 */
.L_x_1:
[----:B------:R-:W0:Y:S01]  /*01d0*/  LDC R2, c[0x0][0x3a8] ;  /* 0x0000ea00ff027b82 */ /* 0x000e220000000800 */
[----:B------:R-:W-:Y:S01]  /*01e0*/  IMAD.MOV.U32 R3, RZ, RZ, -0x266e14b1 ;  /* 0xd991eb4fff037424 */ /* 0x000fe200078e00ff */
[----:B------:R-:W-:Y:S01]  /*01f0*/  BSSY.RECONVERGENT B0, `(.L_x_2) ;  /* 0x000026f000007945 */ /* 0x000fe20003800200 */
[----:B------:R-:W-:Y:S02]  /*0200*/  IMAD.MOV.U32 R16, RZ, RZ, R4 ;  /* 0x000000ffff107224 */ /* 0x000fe400078e0004 */
[----:B------:R-:W-:Y:S01]  /*0210*/  IMAD.MOV.U32 R17, RZ, RZ, R5 ;  /* 0x000000ffff117224 */ /* 0x000fe200078e0005 */
[C---:B0-----:R-:W-:Y:S02]  /*0220*/  LOP3.LUT R0, R2.reuse, 0xaad26b49, RZ, 0x3c, !PT ;  /* 0xaad26b4902007812 */ /* 0x041fe400078e3cff */
[----:B------:R-:W-:-:S03]  /*0230*/  ISETP.GT.AND P0, PT, R2, -0x1, PT ;  /* 0xffffffff0200780c */ /* 0x000fc60003f04270 */
[----:B------:R-:W-:Y:S01]  /*0240*/  IMAD R0, R0, 0x4182bed5, RZ ;  /* 0x4182bed500007824 */ /* 0x000fe200078e02ff */
[----:B------:R-:W-:Y:S02]  /*0250*/  SEL R3, R3, 0x8bf16996, P0 ;  /* 0x8bf1699603037807 */ /* 0x000fe40000000000 */
[----:B------:R-:W-:Y:S01]  /*0260*/  ISETP.NE.AND P0, PT, R23, RZ, PT ;  /* 0x000000ff1700720c */ /* 0x000fe20003f05270 */
[C---:B------:R-:W-:Y:S01]  /*0270*/  VIADD R25, R0.reuse, 0x583f19 ;  /* 0x00583f1900197836 */ /* 0x040fe20000000000 */
[C---:B------:R-:W-:Y:S01]  /*0280*/  IADD3 R2, PT, PT, R3.reuse, 0x64f0c9, R0 ;  /* 0x0064f0c903027810 */ /* 0x040fe20007ffe000 */
[C---:B------:R-:W-:Y:S01]  /*0290*/  VIADD R29, R3.reuse, 0x1f123bb5 ;  /* 0x1f123bb5031d7836 */ /* 0x040fe20000000000 */
[----:B------:R-:W-:Y:S01]  /*02a0*/  LOP3.LUT R24, R3, 0x5491333, RZ, 0x3c, !PT ;  /* 0x0549133303187812 */ /* 0x000fe200078e3cff */
[C---:B------:R-:W-:Y:S01]  /*02b0*/  VIADD R3, R0.reuse, 0x75bcd15 ;  /* 0x075bcd1500037836 */ /* 0x040fe20000000000 */
[----:B------:R-:W-:Y:S02]  /*02c0*/  LOP3.LUT R28, R0, 0x159a55e5, RZ, 0x3c, !PT ;  /* 0x159a55e5001c7812 */ /* 0x000fe400078e3cff */
[----:B------:R-:W-:Y:S01]  /*02d0*/  SHF.R.S32.HI R0, RZ, 0x1f, R23 ;  /* 0x0000001fff007819 */ /* 0x000fe20000011417 */
[----:B------:R0:W-:Y:S04]  /*02e0*/  STL.64 [R1+0x10], R24 ;  /* 0x0000101801007387 */ /* 0x0001e80000100a00 */
[----:B------:R0:W-:Y:S04]  /*02f0*/  STL.64 [R1], R2 ;  /* 0x0000000201007387 */ /* 0x0001e80000100a00 */
[----:B------:R0:W-:Y:S01]  /*0300*/  STL.64 [R1+0x8], R28 ;  /* 0x0000081c01007387 */ /* 0x0001e20000100a00 */
[----:B------:R-:W-:Y:S05]  /*0310*/  @!P0 BRA `(.L_x_3) ;  /* 0x0000002400708947 */ /* 0x000fea0003800000 */
[----:B------:R-:W-:Y:S02]  /*0320*/  IMAD.MOV.U32 R8, RZ, RZ, RZ ;  /* 0x000000ffff087224 */ /* 0x000fe400078e00ff */
[----:B------:R-:W-:Y:S02]  /*0330*/  IMAD.MOV.U32 R9, RZ, RZ, R23 ;  /* 0x000000ffff097224 */ /* 0x000fe400078e0017 */
[----:B------:R-:W-:-:S07]  /*0340*/  IMAD.MOV.U32 R10, RZ, RZ, R0 ;  /* 0x000000ffff0a7224 */ /* 0x000fce00078e0000 */
.L_x_18:
[----:B------:R-:W-:Y:S01]  /*0350*/  LOP3.LUT R43, R9, 0x3, RZ, 0xc0, !PT ;  /* 0x00000003092b7812 */ /* 0x000fe200078ec0ff */
[----:B------:R-:W-:Y:S03]  /*0360*/  BSSY.RECONVERGENT B1, `(.L_x_4) ;  /* 0x0000251000017945 */ /* 0x000fe60003800200 */
[----:B------:R-:W-:-:S04]  /*0370*/  ISETP.NE.U32.AND P0, PT, R43, RZ, PT ;  /* 0x000000ff2b00720c */ /* 0x000fc80003f05070 */
[----:B------:R-:W-:-:S13]  /*0380*/  ISETP.NE.AND.EX P0, PT, RZ, RZ, PT, P0 ;  /* 0x000000ffff00720c */ /* 0x000fda0003f05300 */
[----:B-123--:R-:W-:Y:S05]  /*0390*/  @!P0 BRA `(.L_x_5) ;  /* 0x0000002400348947 */ /* 0x00efea0003800000 */
[----:B------:R-:W1:Y:S01]  /*03a0*/  LDC.64 R4, c[0x4][0x10] ;  /* 0x01000400ff047b82 */ /* 0x000e620000000a00 */
[----:B------:R-:W-:Y:S01]  /*03b0*/  BSSY.RECONVERGENT B2, `(.L_x_6) ;  /* 0x00000bc000027945 */ /* 0x000fe20003800200 */
[----:B------:R-:W-:Y:S01]  /*03c0*/  IMAD.MOV.U32 R12, RZ, RZ, RZ ;  /* 0x000000ffff0c7224 */ /* 0x000fe200078e00ff */
[----:B0-----:R-:W-:Y:S02]  /*03d0*/  CS2R R24, SRZ ;  /* 0x0000000000187805 */ /* 0x001fe4000001ff00 */
[----:B------:R-:W-:Y:S01]  /*03e0*/  CS2R R28, SRZ ;  /* 0x00000000001c7805 */ /* 0x000fe2000001ff00 */
[----:B------:R-:W-:Y:S02]  /*03f0*/  IMAD.MOV.U32 R3, RZ, RZ, RZ ;  /* 0x000000ffff037224 */ /* 0x000fe400078e00ff */
[----:B-1----:R-:W-:-:S07]  /*0400*/  IMAD.WIDE.U32 R4, R8, 0xc80, R4 ;  /* 0x00000c8008047825 */ /* 0x002fce00078e0004 */
.L_x_9:
[----:B------:R-:W-:-:S06]  /*0410*/  IMAD R11, R12, 0x4, R1 ;  /* 0x000000040c0b7824 */ /* 0x000fcc00078e0201 */
[----:B------:R-:W5:Y:S01]  /*0420*/  LDL R11, [R11+0x4] ;  /* 0x000004000b0b7983 */ /* 0x000f620000100800 */
[----:B------:R-:W-:Y:S01]  /*0430*/  BSSY.RECONVERGENT B3, `(.L_x_7) ;  /* 0x00000b0000037945 */ /* 0x000fe20003800200 */
[----:B------:R-:W-:Y:S02]  /*0440*/  IMAD.SHL.U32 R13, R12, 0x20, RZ ;  /* 0x000000200c0d7824 */ /* 0x000fe400078e00ff */
[----:B------:R-:W-:-:S07]  /*0450*/  IMAD.MOV.U32 R14, RZ, RZ, RZ ;  /* 0x000000ffff0e7224 */ /* 0x000fce00078e00ff */
.L_x_8:
[----:B-----5:R-:W-:Y:S01]  /*0460*/  SHF.R.U32.HI R48, RZ, R14, R11 ;  /* 0x0000000eff307219 */ /* 0x020fe2000001160b */
[----:B------:R-:W-:-:S03]  /*0470*/  IMAD.IADD R6, R13, 0x1, R14 ;  /* 0x000000010d067824 */ /* 0x000fc600078e020e */
[----:B------:R-:W-:-:S04]  /*0480*/  LOP3.LUT R7, R48, 0x1, RZ, 0xc0, !PT ;  /* 0x0000000130077812 */ /* 0x000fc800078ec0ff */
[----:B------:R-:W-:Y:S01]  /*0490*/  ISETP.NE.U32.AND P0, PT, R7, 0x1, PT ;  /* 0x000000010700780c */ /* 0x000fe20003f05070 */
[----:B------:R-:W-:-:S03]  /*04a0*/  IMAD R7, R6, 0x5, RZ ;  /* 0x0000000506077824 */ /* 0x000fc600078e02ff */
[----:B------:R-:W-:Y:S01]  /*04b0*/  R2P PR, R48, 0x7e ;  /* 0x0000007e30007804 */ /* 0x000fe20000000000 */
[----:B------:R-:W-:-:S08]  /*04c0*/  IMAD.WIDE.U32 R6, R7, 0x4, R4 ;  /* 0x0000000407067825 */ /* 0x000fd000078e0004 */
[----:B------:R-:W2:Y:S04]  /*04d0*/  @!P0 LDG.E R26, desc[UR36][R6.64+0x10] ;  /* 0x00001024061a8981 */ /* 0x000ea8000c1e1900 */
[----:B------:R-:W3:Y:S04]  /*04e0*/  @P1 LDG.E R34, desc[UR36][R6.64+0x24] ;  /* 0x0000242406221981 */ /* 0x000ee8000c1e1900 */
[----:B------:R-:W4:Y:S04]  /*04f0*/  @!P0 LDG.E R20, desc[UR36][R6.64] ;  /* 0x0000002406148981 */ /* 0x000f28000c1e1900 */
[----:B------:R-:W4:Y:S04]  /*0500*/  @!P0 LDG.E R15, desc[UR36][R6.64+0x4] ;  /* 0x00000424060f8981 */ /* 0x000f28000c1e1900 */
[----:B------:R-:W4:Y:S04]  /*0510*/  @!P0 LDG.E R21, desc[UR36][R6.64+0xc] ;  /* 0x00000c2406158981 */ /* 0x000f28000c1e1900 */
[----:B------:R-:W4:Y:S04]  /*0520*/  @P2 LDG.E R38, desc[UR36][R6.64+0x38] ;  /* 0x0000382406262981 */ /* 0x000f28000c1e1900 */
[----:B------:R-:W4:Y:S04]  /*0530*/  @!P0 LDG.E R22, desc[UR36][R6.64+0x8] ;  /* 0x0000082406168981 */ /* 0x000f28000c1e1900 */
[----:B------:R-:W4:Y:S04]  /*0540*/  @P1 LDG.E R27, desc[UR36][R6.64+0x18] ;  /* 0x00001824061b1981 */ /* 0x000f28000c1e1900 */
        /* <DEDUP_REMOVED lines=13> */
[----:B------:R-:W4:Y:S01]  /*0620*/  @P6 LDG.E R45, desc[UR36][R6.64+0x84] ;  /* 0x00008424062d6981 */ /* 0x000f22000c1e1900 */
[----:B--2---:R-:W-:-:S03]  /*0630*/  @!P0 LOP3.LUT R25, R25, R26, RZ, 0x3c, !PT ;  /* 0x0000001a19198212 */ /* 0x004fc600078e3cff */
[----:B------:R-:W2:Y:S01]  /*0640*/  @P3 LDG.E R26, desc[UR36][R6.64+0x44] ;  /* 0x00004424061a3981 */ /* 0x000ea2000c1e1900 */
[----:B---3--:R-:W-:-:S03]  /*0650*/  @P1 LOP3.LUT R25, R25, R34, RZ, 0x3c, !PT ;  /* 0x0000002219191212 */ /* 0x008fc600078e3cff */
[----:B------:R-:W3:Y:S01]  /*0660*/  @P5 LDG.E R34, desc[UR36][R6.64+0x64] ;  /* 0x0000642406225981 */ /* 0x000ee2000c1e1900 */
[----:B----4-:R-:W-:-:S03]  /*0670*/  @!P0 LOP3.LUT R3, R3, R20, RZ, 0x3c, !PT ;  /* 0x0000001403038212 */ /* 0x010fc600078e3cff */
[----:B------:R-:W4:Y:S01]  /*0680*/  @P2 LDG.E R20, desc[UR36][R6.64+0x30] ;  /* 0x0000302406142981 */ /* 0x000f22000c1e1900 */
[----:B------:R-:W-:-:S03]  /*0690*/  @!P0 LOP3.LUT R28, R28, R15, RZ, 0x3c, !PT ;  /* 0x0000000f1c1c8212 */ /* 0x000fc600078e3cff */
[----:B------:R-:W2:Y:S01]  /*06a0*/  @P2 LDG.E R15, desc[UR36][R6.64+0x2c] ;  /* 0x00002c24060f2981 */ /* 0x000ea2000c1e1900 */
[----:B------:R-:W-:-:S03]  /*06b0*/  @!P0 LOP3.LUT R24, R24, R21, RZ, 0x3c, !PT ;  /* 0x0000001518188212 */ /* 0x000fc600078e3cff */
[----:B------:R-:W3:Y:S01]  /*06c0*/  @P2 LDG.E R21, desc[UR36][R6.64+0x34] ;  /* 0x0000342406152981 */ /* 0x000ee2000c1e1900 */
[----:B------:R-:W-:-:S03]  /*06d0*/  @P2 LOP3.LUT R25, R25, R38, RZ, 0x3c, !PT ;  /* 0x0000002619192212 */ /* 0x000fc600078e3cff */
[----:B------:R-:W3:Y:S01]  /*06e0*/  @P6 LDG.E R38, desc[UR36][R6.64+0x78] ;  /* 0x0000782406266981 */ /* 0x000ee2000c1e1900 */
[----:B------:R-:W-:-:S03]  /*06f0*/  @!P0 LOP3.LUT R29, R29, R22, RZ, 0x3c, !PT ;  /* 0x000000161d1d8212 */ /* 0x000fc600078e3cff */
[----:B------:R-:W3:Y:S01]  /*0700*/  @P3 LDG.E R22, desc[UR36][R6.64+0x3c] ;  /* 0x00003c2406163981 */ /* 0x000ee2000c1e1900 */
[----:B------:R-:W-:-:S03]  /*0710*/  @P1 LOP3.LUT R28, R28, R27, RZ, 0x3c, !PT ;  /* 0x0000001b1c1c1212 */ /* 0x000fc600078e3cff */
[----:B------:R-:W3:Y:S01]  /*0720*/  @P3 LDG.E R27, desc[UR36][R6.64+0x40] ;  /* 0x00004024061b3981 */ /* 0x000ee2000c1e1900 */
[----:B------:R-:W-:-:S03]  /*0730*/  @P1 LOP3.LUT R24, R24, R31, RZ, 0x3c, !PT ;  /* 0x0000001f18181212 */ /* 0x000fc600078e3cff */
[----:B------:R-:W3:Y:S01]  /*0740*/  @P3 LDG.E R31, desc[UR36][R6.64+0x48] ;  /* 0x00004824061f3981 */ /* 0x000ee2000c1e1900 */
[----:B------:R-:W-:Y:S02]  /*0750*/  LOP3.LUT P0, RZ, R48, 0x80, RZ, 0xc0, !PT ;  /* 0x0000008030ff7812 */ /* 0x000fe4000780c0ff */
[----:B------:R-:W-:Y:S02]  /*0760*/  @P3 LOP3.LUT R25, R25, R40, RZ, 0x3c, !PT ;  /* 0x0000002819193212 */ /* 0x000fe400078e3cff */
[----:B------:R-:W3:Y:S01]  /*0770*/  @P6 LDG.E R40, desc[UR36][R6.64+0x80] ;  /* 0x0000802406286981 */ /* 0x000ee2000c1e1900 */
[----:B------:R-:W-:-:S03]  /*0780*/  @P1 LOP3.LUT R3, R3, R30, RZ, 0x3c, !PT ;  /* 0x0000001e03031212 */ /* 0x000fc600078e3cff */
        /* <DEDUP_REMOVED lines=10> */
[----:B------:R-:W3:Y:S04]  /*0830*/  @P0 LDG.E R44, desc[UR36][R6.64+0x94] ;  /* 0x00009424062c0981 */ /* 0x000ee8000c1e1900 */
[----:B------:R-:W3:Y:S04]  /*0840*/  @P0 LDG.E R49, desc[UR36][R6.64+0x98] ;  /* 0x0000982406310981 */ /* 0x000ee8000c1e1900 */
[----:B------:R-:W3:Y:S01]  /*0850*/  @P0 LDG.E R46, desc[UR36][R6.64+0x9c] ;  /* 0x00009c24062e0981 */ /* 0x000ee2000c1e1900 */
[----:B----4-:R-:W-:Y:S02]  /*0860*/  @P2 LOP3.LUT R29, R29, R20, RZ, 0x3c, !PT ;  /* 0x000000141d1d2212 */ /* 0x010fe400078e3cff */
[----:B--2---:R-:W-:-:S02]  /*0870*/  @P2 LOP3.LUT R28, R28, R15, RZ, 0x3c, !PT ;  /* 0x0000000f1c1c2212 */ /* 0x004fc400078e3cff */
[----:B---3--:R-:W-:Y:S02]  /*0880*/  @P2 LOP3.LUT R24, R24, R21, RZ, 0x3c, !PT ;  /* 0x0000001518182212 */ /* 0x008fe400078e3cff */
[----:B------:R-:W-:Y:S02]  /*0890*/  @P3 LOP3.LUT R29, R29, R26, RZ, 0x3c, !PT ;  /* 0x0000001a1d1d3212 */ /* 0x000fe400078e3cff */
[----:B------:R-:W-:Y:S02]  /*08a0*/  @P3 LOP3.LUT R3, R3, R22, RZ, 0x3c, !PT ;  /* 0x0000001603033212 */ /* 0x000fe400078e3cff */
[----:B------:R-:W-:Y:S02]  /*08b0*/  @P3 LOP3.LUT R28, R28, R27, RZ, 0x3c, !PT ;  /* 0x0000001b1c1c3212 */ /* 0x000fe400078e3cff */
[----:B------:R-:W-:Y:S02]  /*08c0*/  @P3 LOP3.LUT R24, R24, R31, RZ, 0x3c, !PT ;  /* 0x0000001f18183212 */ /* 0x000fe400078e3cff */
[----:B------:R-:W-:-:S02]  /*08d0*/  @P4 LOP3.LUT R28, R28, R33, RZ, 0x3c, !PT ;  /* 0x000000211c1c4212 */ /* 0x000fc400078e3cff */
[----:B------:R-:W-:Y:S02]  /*08e0*/  @P4 LOP3.LUT R24, R24, R35, RZ, 0x3c, !PT ;  /* 0x0000002318184212 */ /* 0x000fe400078e3cff */
        /* <DEDUP_REMOVED lines=15> */
[----:B------:R-:W-:-:S13]  /*09e0*/  R2P PR, R48.B1, 0x7f ;  /* 0x0000007f30007804 */ /* 0x000fda0000001000 */
[----:B------:R-:W2:Y:S04]  /*09f0*/  @P0 LDG.E R20, desc[UR36][R6.64+0xa0] ;  /* 0x0000a02406140981 */ /* 0x000ea8000c1e1900 */
[----:B------:R-:W3:Y:S04]  /*0a00*/  @P0 LDG.E R15, desc[UR36][R6.64+0xa4] ;  /* 0x0000a424060f0981 */ /* 0x000ee8000c1e1900 */
        /* <DEDUP_REMOVED lines=19> */
[----:B--2---:R-:W-:-:S03]  /*0b40*/  @P0 LOP3.LUT R3, R3, R20, RZ, 0x3c, !PT ;  /* 0x0000001403030212 */ /* 0x004fc600078e3cff */
[----:B------:R-:W2:Y:S01]  /*0b50*/  @P2 LDG.E R20, desc[UR36][R6.64+0xd8] ;  /* 0x0000d82406142981 */ /* 0x000ea2000c1e1900 */
[----:B---3--:R-:W-:-:S03]  /*0b60*/  @P0 LOP3.LUT R28, R28, R15, RZ, 0x3c, !PT ;  /* 0x0000000f1c1c0212 */ /* 0x008fc600078e3cff */
[----:B------:R-:W3:Y:S01]  /*0b70*/  @P3 LDG.E R15, desc[UR36][R6.64+0xe0] ;  /* 0x0000e024060f3981 */ /* 0x000ee2000c1e1900 */
[----:B----4-:R-:W-:-:S03]  /*0b80*/  @P0 LOP3.LUT R29, R29, R22, RZ, 0x3c, !PT ;  /* 0x000000161d1d0212 */ /* 0x010fc600078e3cff */
[----:B------:R-:W4:Y:S01]  /*0b90*/  @P3 LDG.E R22, desc[UR36][R6.64+0xdc] ;  /* 0x0000dc2406163981 */ /* 0x000f22000c1e1900 */
[----:B------:R-:W-:-:S03]  /*0ba0*/  @P0 LOP3.LUT R24, R24, R21, RZ, 0x3c, !PT ;  /* 0x0000001518180212 */ /* 0x000fc600078e3cff */
[----:B------:R-:W4:Y:S01]  /*0bb0*/  @P3 LDG.E R21, desc[UR36][R6.64+0xe8] ;  /* 0x0000e82406153981 */ /* 0x000f22000c1e1900 */
[----:B------:R-:W-:-:S03]  /*0bc0*/  @P0 LOP3.LUT R25, R25, R26, RZ, 0x3c, !PT ;  /* 0x0000001a19190212 */ /* 0x000fc600078e3cff */
[----:B------:R-:W4:Y:S01]  /*0bd0*/  @P3 LDG.E R26, desc[UR36][R6.64+0xe4] ;  /* 0x0000e424061a3981 */ /* 0x000f22000c1e1900 */
[----:B------:R-:W-:-:S03]  /*0be0*/  @P1 LOP3.LUT R3, R3, R30, RZ, 0x3c, !PT ;  /* 0x0000001e03031212 */ /* 0x000fc600078e3cff */
[----:B------:R-:W4:Y:S01]  /*0bf0*/  @P3 LDG.E R30, desc[UR36][R6.64+0xec] ;  /* 0x0000ec24061e3981 */ /* 0x000f22000c1e1900 */
[----:B------:R-:W-:Y:S02]  /*0c00*/  LOP3.LUT P0, RZ, R48, 0x8000, RZ, 0xc0, !PT ;  /* 0x0000800030ff7812 */ /* 0x000fe4000780c0ff */
[----:B------:R-:W-:Y:S01]  /*0c10*/  @P1 LOP3.LUT R28, R28, R27, RZ, 0x3c, !PT ;  /* 0x0000001b1c1c1212 */ /* 0x000fe200078e3cff */
[----:B------:R-:W4:Y:S01]  /*0c20*/  @P6 LDG.E R48, desc[UR36][R6.64+0x128] ;  /* 0x0001282406306981 */ /* 0x000f22000c1e1900 */
[----:B------:R-:W-:-:S03]  /*0c30*/  @P1 LOP3.LUT R29, R29, R32, RZ, 0x3c, !PT ;  /* 0x000000201d1d1212 */ /* 0x000fc600078e3cff */
[----:B------:R-:W4:Y:S01]  /*0c40*/  @P4 LDG.E R32, desc[UR36][R6.64+0xf0] ;  /* 0x0000f02406204981 */ /* 0x000f22000c1e1900 */
[----:B------:R-:W-:-:S03]  /*0c50*/  @P1 LOP3.LUT R24, R24, R31, RZ, 0x3c, !PT ;  /* 0x0000001f18181212 */ /* 0x000fc600078e3cff */
[----:B------:R-:W4:Y:S01]  /*0c60*/  @P4 LDG.E R27, desc[UR36][R6.64+0xf4] ;  /* 0x0000f424061b4981 */ /* 0x000f22000c1e1900 */
[----:B------:R-:W-:-:S03]  /*0c70*/  @P1 LOP3.LUT R25, R25, R34, RZ, 0x3c, !PT ;  /* 0x0000002219191212 */ /* 0x000fc600078e3cff */
[----:B------:R-:W4:Y:S01]  /*0c80*/  @P4 LDG.E R34, desc[UR36][R6.64+0xf8] ;  /* 0x0000f82406224981 */ /* 0x000f22000c1e1900 */
[----:B------:R-:W-:-:S03]  /*0c90*/  @P2 LOP3.LUT R3, R3, R36, RZ, 0x3c, !PT ;  /* 0x0000002403032212 */ /* 0x000fc600078e3cff */
[----:B------:R-:W4:Y:S04]  /*0ca0*/  @P4 LDG.E R31, desc[UR36][R6.64+0xfc] ;  /* 0x0000fc24061f4981 */ /* 0x000f28000c1e1900 */
[----:B------:R-:W4:Y:S01]  /*0cb0*/  @P4 LDG.E R36, desc[UR36][R6.64+0x100] ;  /* 0x0001002406244981 */ /* 0x000f22000c1e1900 */
[----:B------:R-:W-:-:S03]  /*0cc0*/  @P2 LOP3.LUT R28, R28, R33, RZ, 0x3c, !PT ;  /* 0x000000211c1c2212 */ /* 0x000fc600078e3cff */
[----:B------:R-:W4:Y:S01]  /*0cd0*/  @P5 LDG.E R33, desc[UR36][R6.64+0x108] ;  /* 0x0001082406215981 */ /* 0x000f22000c1e1900 */
[----:B------:R-:W-:-:S03]  /*0ce0*/  @P2 LOP3.LUT R29, R29, R38, RZ, 0x3c, !PT ;  /* 0x000000261d1d2212 */ /* 0x000fc600078e3cff */
[----:B------:R-:W4:Y:S01]  /*0cf0*/  @P6 LDG.E R38, desc[UR36][R6.64+0x120] ;  /* 0x0001202406266981 */ /* 0x000f22000c1e1900 */
[----:B------:R-:W-:-:S03]  /*0d00*/  @P2 LOP3.LUT R24, R24, R35, RZ, 0x3c, !PT ;  /* 0x0000002318182212 */ /* 0x000fc600078e3cff */
[----:B------:R-:W4:Y:S04]  /*0d10*/  @P0 LDG.E R50, desc[UR36][R6.64+0x12c] ;  /* 0x00012c2406320981 */ /* 0x000f28000c1e1900 */
[----:B------:R-:W4:Y:S04]  /*0d20*/  @P0 LDG.E R35, desc[UR36][R6.64+0x130] ;  /* 0x0001302406230981 */ /* 0x000f28000c1e1900 */
[----:B------:R-:W4:Y:S04]  /*0d30*/  @P0 LDG.E R52, desc[UR36][R6.64+0x134] ;  /* 0x0001342406340981 */ /* 0x000f28000c1e1900 */
[----:B------:R-:W4:Y:S04]  /*0d40*/  @P0 LDG.E R54, desc[UR36][R6.64+0x13c] ;  /* 0x00013c2406360981 */ /* 0x000f28000c1e1900 */
[----:B------:R-:W4:Y:S01]  /*0d50*/  @P0 LDG.E R45, desc[UR36][R6.64+0x138] ;  /* 0x00013824062d0981 */ /* 0x000f22000c1e1900 */
[----:B------:R-:W-:-:S05]  /*0d60*/  VIADD R14, R14, 0x10 ;  /* 0x000000100e0e7836 */ /* 0x000fca0000000000 */
[----:B------:R-:W-:Y:S02]  /*0d70*/  ISETP.NE.AND P1, PT, R14, 0x20, PT ;  /* 0x000000200e00780c */ /* 0x000fe40003f25270 */
[----:B--2---:R-:W-:Y:S02]  /*0d80*/  @P2 LOP3.LUT R25, R25, R20, RZ, 0x3c, !PT ;  /* 0x0000001419192212 */ /* 0x004fe400078e3cff */
[----:B---3--:R-:W-:Y:S02]  /*0d90*/  @P3 LOP3.LUT R28, R28, R15, RZ, 0x3c, !PT ;  /* 0x0000000f1c1c3212 */ /* 0x008fe400078e3cff */
[----:B----4-:R-:W-:Y:S02]  /*0da0*/  @P3 LOP3.LUT R3, R3, R22, RZ, 0x3c, !PT ;  /* 0x0000001603033212 */ /* 0x010fe400078e3cff */
        /* <DEDUP_REMOVED lines=22> */
[----:B------:R-:W-:Y:S01]  /*0f10*/  @P0 LOP3.LUT R24, R24, R45, RZ, 0x3c, !PT ;  /* 0x0000002d18180212 */ /* 0x000fe200078e3cff */
[----:B------:R-:W-:Y:S06]  /*0f20*/  @P1 BRA `(.L_x_8) ;  /* 0xfffffff4004c1947 */ /* 0x000fec000383ffff */
[----:B------:R-:W-:Y:S05]  /*0f30*/  BSYNC.RECONVERGENT B3 ;  /* 0x0000000000037941 */ /* 0x000fea0003800200 */
.L_x_7:
[----:B------:R-:W-:-:S05]  /*0f40*/  VIADD R12, R12, 0x1 ;  /* 0x000000010c0c7836 */ /* 0x000fca0000000000 */
[----:B------:R-:W-:-:S13]  /*0f50*/  ISETP.NE.AND P0, PT, R12, 0x5, PT ;  /* 0x000000050c00780c */ /* 0x000fda0003f05270 */
[----:B------:R-:W-:Y:S05]  /*0f60*/  @P0 BRA `(.L_x_9) ;  /* 0xfffffff400280947 */ /* 0x000fea000383ffff */
[----:B------:R-:W-:Y:S05]  /*0f70*/  BSYNC.RECONVERGENT B2 ;  /* 0x0000000000027941 */ /* 0x000fea0003800200 */
.L_x_6:
[----:B------:R1:W-:Y:S01]  /*0f80*/  STL [R1+0x4], R3 ;  /* 0x0000040301007387 */ /* 0x0003e20000100800 */
[----:B------:R-:W-:-:S03]  /*0f90*/  ISETP.NE.U32.AND P0, PT, R43, 0x1, PT ;  /* 0x000000012b00780c */ /* 0x000fc60003f05070 */
[----:B------:R1:W-:Y:S01]  /*0fa0*/  STL.64 [R1+0x8], R28 ;  /* 0x0000081c01007387 */ /* 0x0003e20000100a00 */
[----:B------:R-:W-:-:S03]  /*0fb0*/  ISETP.NE.AND.EX P0, PT, RZ, RZ, PT, P0 ;  /* 0x000000ffff00720c */ /* 0x000fc60003f05300 */
[----:B------:R1:W-:Y:S10]  /*0fc0*/  STL.64 [R1+0x10], R24 ;  /* 0x0000101801007387 */ /* 0x0003f40000100a00 */
[----:B------:R-:W-:Y:S05]  /*0fd0*/  @!P0 BRA `(.L_x_5) ;  /* 0x0000001800248947 */ /* 0x000fea0003800000 */
[----:B------:R-:W-:Y:S01]  /*0fe0*/  UMOV UR4, URZ ;  /* 0x000000ff00047c82 */ /* 0x000fe20008000000 */
[----:B------:R-:W-:Y:S01]  /*0ff0*/  UMOV UR5, URZ ;  /* 0x000000ff00057c82 */ /* 0x000fe20008000000 */
[----:B------:R-:W-:Y:S01]  /*1000*/  BSSY.RECONVERGENT B2, `(.L_x_10) ;  /* 0x00000bd000027945 */ /* 0x000fe20003800200 */
[----:B------:R-:W-:Y:S02]  /*1010*/  IMAD.MOV.U32 R12, RZ, RZ, RZ ;  /* 0x000000ffff0c7224 */ /* 0x000fe400078e00ff */
[----:B-1----:R-:W-:Y:S02]  /*1020*/  IMAD.MOV.U32 R3, RZ, RZ, RZ ;  /* 0x000000ffff037224 */ /* 0x002fe400078e00ff */
[----:B------:R-:W-:Y:S02]  /*1030*/  IMAD.U32 R25, RZ, RZ, UR4 ;  /* 0x00000004ff197e24 */ /* 0x000fe4000f8e00ff */
[----:B------:R-:W-:Y:S02]  /*1040*/  IMAD.U32 R24, RZ, RZ, UR5 ;  /* 0x00000005ff187e24 */ /* 0x000fe4000f8e00ff */
[----:B------:R-:W-:-:S02]  /*1050*/  IMAD.U32 R29, RZ, RZ, UR4 ;  /* 0x00000004ff1d7e24 */ /* 0x000fc4000f8e00ff */
[----:B------:R-:W-:-:S07]  /*1060*/  IMAD.U32 R28, RZ, RZ, UR5 ;  /* 0x00000005ff1c7e24 */ /* 0x000fce000f8e00ff */
.L_x_13:
[----:B------:R-:W-:-:S06]  /*1070*/  IMAD R11, R12, 0x4, R1 ;  /* 0x000000040c0b7824 */ /* 0x000fcc00078e0201 */
[----:B------:R-:W5:Y:S01]  /*1080*/  LDL R11, [R11+0x4] ;  /* 0x000004000b0b7983 */ /* 0x000f620000100800 */
[----:B------:R-:W-:Y:S01]  /*1090*/  BSSY.RECONVERGENT B3, `(.L_x_11) ;  /* 0x00000b0000037945 */ /* 0x000fe20003800200 */
[----:B------:R-:W-:Y:S02]  /*10a0*/  IMAD.SHL.U32 R13, R12, 0x20, RZ ;  /* 0x000000200c0d7824 */ /* 0x000fe400078e00ff */
[----:B------:R-:W-:-:S07]  /*10b0*/  IMAD.MOV.U32 R14, RZ, RZ, RZ ;  /* 0x000000ffff0e7224 */ /* 0x000fce00078e00ff */
.L_x_12:
        /* <DEDUP_REMOVED lines=174> */
.L_x_11:
[----:B------:R-:W-:-:S05]  /*1ba0*/  VIADD R12, R12, 0x1 ;  /* 0x000000010c0c7836 */ /* 0x000fca0000000000 */
[----:B------:R-:W-:-:S13]  /*1bb0*/  ISETP.NE.AND P0, PT, R12, 0x5, PT ;  /* 0x000000050c00780c */ /* 0x000fda0003f05270 */
[----:B------:R-:W-:Y:S05]  /*1bc0*/  @P0 BRA `(.L_x_13) ;  /* 0xfffffff400280947 */ /* 0x000fea000383ffff */
[----:B------:R-:W-:Y:S05]  /*1bd0*/  BSYNC.RECONVERGENT B2 ;  /* 0x0000000000027941 */ /* 0x000fea0003800200 */
.L_x_10:
[----:B------:R2:W-:Y:S01]  /*1be0*/  STL [R1+0x4], R3 ;  /* 0x0000040301007387 */ /* 0x0005e20000100800 */
[----:B------:R-:W-:-:S03]  /*1bf0*/  ISETP.NE.U32.AND P0, PT, R43, 0x3, PT ;  /* 0x000000032b00780c */ /* 0x000fc60003f05070 */
[----:B------:R2:W-:Y:S01]  /*1c00*/  STL.64 [R1+0x8], R28 ;  /* 0x0000081c01007387 */ /* 0x0005e20000100a00 */
[----:B------:R-:W-:-:S03]  /*1c10*/  ISETP.NE.AND.EX P0, PT, RZ, RZ, PT, P0 ;  /* 0x000000ffff00720c */ /* 0x000fc60003f05300 */
[----:B------:R2:W-:Y:S10]  /*1c20*/  STL.64 [R1+0x10], R24 ;  /* 0x0000101801007387 */ /* 0x0005f40000100a00 */
[----:B------:R-:W-:Y:S05]  /*1c30*/  @P0 BRA `(.L_x_5) ;  /* 0x0000000c000c0947 */ /* 0x000fea0003800000 */
[----:B------:R-:W-:Y:S01]  /*1c40*/  UMOV UR4, URZ ;  /* 0x000000ff00047c82 */ /* 0x000fe20008000000 */
[----:B------:R-:W-:Y:S01]  /*1c50*/  UMOV UR5, URZ ;  /* 0x000000ff00057c82 */ /* 0x000fe20008000000 */
[----:B------:R-:W-:Y:S01]  /*1c60*/  BSSY.RECONVERGENT B2, `(.L_x_14) ;  /* 0x00000bd000027945 */ /* 0x000fe20003800200 */
[----:B------:R-:W-:Y:S02]  /*1c70*/  IMAD.MOV.U32 R12, RZ, RZ, RZ ;  /* 0x000000ffff0c7224 */ /* 0x000fe400078e00ff */
[----:B--2---:R-:W-:Y:S02]  /*1c80*/  IMAD.MOV.U32 R3, RZ, RZ, RZ ;  /* 0x000000ffff037224 */ /* 0x004fe400078e00ff */
[----:B------:R-:W-:Y:S02]  /*1c90*/  IMAD.U32 R25, RZ, RZ, UR4 ;  /* 0x00000004ff197e24 */ /* 0x000fe4000f8e00ff */
[----:B------:R-:W-:Y:S02]  /*1ca0*/  IMAD.U32 R24, RZ, RZ, UR5 ;  /* 0x00000005ff187e24 */ /* 0x000fe4000f8e00ff */
[----:B------:R-:W-:-:S02]  /*1cb0*/  IMAD.U32 R29, RZ, RZ, UR4 ;  /* 0x00000004ff1d7e24 */ /* 0x000fc4000f8e00ff */
[----:B------:R-:W-:-:S07]  /*1cc0*/  IMAD.U32 R28, RZ, RZ, UR5 ;  /* 0x00000005ff1c7e24 */ /* 0x000fce000f8e00ff */
.L_x_17:
[----:B------:R-:W-:-:S06]  /*1cd0*/  IMAD R11, R12, 0x4, R1 ;  /* 0x000000040c0b7824 */ /* 0x000fcc00078e0201 */
[----:B------:R-:W5:Y:S01]  /*1ce0*/  LDL R11, [R11+0x4] ;  /* 0x000004000b0b7983 */ /* 0x000f620000100800 */
[----:B------:R-:W-:Y:S01]  /*1cf0*/  BSSY.RECONVERGENT B3, `(.L_x_15) ;  /* 0x00000b0000037945 */ /* 0x000fe20003800200 */
[----:B------:R-:W-:Y:S02]  /*1d00*/  IMAD.SHL.U32 R13, R12, 0x20, RZ ;  /* 0x000000200c0d7824 */ /* 0x000fe400078e00ff */
[----:B------:R-:W-:-:S07]  /*1d10*/  IMAD.MOV.U32 R14, RZ, RZ, RZ ;  /* 0x000000ffff0e7224 */ /* 0x000fce00078e00ff */
.L_x_16:
        /* <DEDUP_REMOVED lines=38> */
[----:B------:R-:W-:-:S03]  /*1f80*/  @!P0 LOP3.LUT R24, R24, R21, RZ, 0x3c, !PT ;  /* 0x0000001518188212 */ /* 0x000fc600078e3cff */
[----:B------:R-:W3:Y:S01]  /*1f90*/  @P2 LDG.E R21, desc[UR36][R6.64+0x34] ;  /* 0x0000342406152981 */ /* 0x000ee2000c1e1900 */
[----:B------:R-:W-:Y:S02]  /*1fa0*/  @P2 LOP3.LUT R25, R25, R36, RZ, 0x3c, !PT ;  /* 0x0000002419192212 */ /* 0x000fe400078e3cff */
[----:B------:R-:W-:Y:S01]  /*1fb0*/  @P1 LOP3.LUT R3, R3, R30, RZ, 0x3c, !PT ;  /* 0x0000001e03031212 */ /* 0x000fe200078e3cff */
[----:B------:R-:W3:Y:S01]  /*1fc0*/  @P5 LDG.E R36, desc[UR36][R6.64+0x64] ;  /* 0x0000642406245981 */ /* 0x000ee2000c1e1900 */
[----:B------:R-:W-:-:S03]  /*1fd0*/  @P1 LOP3.LUT R28, R28, R27, RZ, 0x3c, !PT ;  /* 0x0000001b1c1c1212 */ /* 0x000fc600078e3cff */
[----:B------:R-:W3:Y:S01]  /*1fe0*/  @P3 LDG.E R30, desc[UR36][R6.64+0x44] ;  /* 0x00004424061e3981 */ /* 0x000ee2000c1e1900 */
[----:B------:R-:W-:-:S03]  /*1ff0*/  @P1 LOP3.LUT R24, R24, R31, RZ, 0x3c, !PT ;  /* 0x0000001f18181212 */ /* 0x000fc600078e3cff */
[----:B------:R-:W3:Y:S01]  /*2000*/  @P3 LDG.E R27, desc[UR36][R6.64+0x40] ;  /* 0x00004024061b3981 */ /* 0x000ee2000c1e1900 */
[----:B------:R-:W-:-:S03]  /*2010*/  LOP3.LUT P0, RZ, R49, 0x80, RZ, 0xc0, !PT ;  /* 0x0000008031ff7812 */ /* 0x000fc6000780c0ff */
[----:B------:R-:W3:Y:S01]  /*2020*/  @P3 LDG.E R31, desc[UR36][R6.64+0x48] ;  /* 0x00004824061f3981 */ /* 0x000ee2000c1e1900 */
[----:B------:R-:W-:Y:S02]  /*2030*/  @P3 LOP3.LUT R25, R25, R38, RZ, 0x3c, !PT ;  /* 0x0000002619193212 */ /* 0x000fe400078e3cff */
[----:B------:R-:W-:Y:S01]  /*2040*/  @P1 LOP3.LUT R29, R29, R32, RZ, 0x3c, !PT ;  /* 0x000000201d1d1212 */ /* 0x000fe200078e3cff */
[----:B------:R-:W3:Y:S04]  /*2050*/  @P5 LDG.E R38, desc[UR36][R6.64+0x6c] ;  /* 0x00006c2406265981 */ /* 0x000ee8000c1e1900 */
        /* <DEDUP_REMOVED lines=8> */
[----:B------:R-:W3:Y:S04]  /*20e0*/  @P0 LDG.E R46, desc[UR36][R6.64+0x94] ;  /* 0x00009424062e0981 */ /* 0x000ee8000c1e1900 */
[----:B------:R-:W3:Y:S04]  /*20f0*/  @P0 LDG.E R47, desc[UR36][R6.64+0x98] ;  /* 0x00009824062f0981 */ /* 0x000ee8000c1e1900 */
[----:B------:R-:W3:Y:S01]  /*2100*/  @P0 LDG.E R48, desc[UR36][R6.64+0x9c] ;  /* 0x00009c2406300981 */ /* 0x000ee2000c1e1900 */
[----:B----4-:R-:W-:-:S02]  /*2110*/  @P2 LOP3.LUT R3, R3, R20, RZ, 0x3c, !PT ;  /* 0x0000001403032212 */ /* 0x010fc400078e3cff */
[----:B--2---:R-:W-:Y:S02]  /*2120*/  @P2 LOP3.LUT R28, R28, R15, RZ, 0x3c, !PT ;  /* 0x0000000f1c1c2212 */ /* 0x004fe400078e3cff */
[----:B---3--:R-:W-:Y:S02]  /*2130*/  @P2 LOP3.LUT R29, R29, R22, RZ, 0x3c, !PT ;  /* 0x000000161d1d2212 */ /* 0x008fe400078e3cff */
        /* <DEDUP_REMOVED lines=60> */
[----:B------:R-:W-:Y:S02]  /*2500*/  @P1 LOP3.LUT R29, R29, R32, RZ, 0x3c, !PT ;  /* 0x000000201d1d1212 */ /* 0x000fe400078e3cff */
        /* <DEDUP_REMOVED lines=24> */
[----:B------:R-:W-:-:S04]  /*2690*/  @P3 LOP3.LUT R24, R24, R27, RZ, 0x3c, !PT ;  /* 0x0000001b18183212 */ /* 0x000fc800078e3cff */
        /* <DEDUP_REMOVED lines=19> */
[----:B------:R-:W-:Y:S01]  /*27d0*/  @P0 LOP3.LUT R24, R24, R45, RZ, 0x3c, !PT ;  /* 0x0000002d18180212 */ /* 0x000fe200078e3cff */
[----:B------:R-:W-:Y:S06]  /*27e0*/  @P1 BRA `(.L_x_16) ;  /* 0xfffffff4004c1947 */ /* 0x000fec000383ffff */
[----:B------:R-:W-:Y:S05]  /*27f0*/  BSYNC.RECONVERGENT B3 ;  /* 0x0000000000037941 */ /* 0x000fea0003800200 */
.L_x_15:
[----:B------:R-:W-:-:S05]  /*2800*/  VIADD R12, R12, 0x1 ;  /* 0x000000010c0c7836 */ /* 0x000fca0000000000 */
[----:B------:R-:W-:-:S13]  /*2810*/  ISETP.NE.AND P0, PT, R12, 0x5, PT ;  /* 0x000000050c00780c */ /* 0x000fda0003f05270 */
[----:B------:R-:W-:Y:S05]  /*2820*/  @P0 BRA `(.L_x_17) ;  /* 0xfffffff400280947 */ /* 0x000fea000383ffff */
[----:B------:R-:W-:Y:S05]  /*2830*/  BSYNC.RECONVERGENT B2 ;  /* 0x0000000000027941 */ /* 0x000fea0003800200 */
.L_x_14:
[----:B------:R3:W-:Y:S04]  /*2840*/  STL [R1+0x4], R3 ;  /* 0x0000040301007387 */ /* 0x0007e80000100800 */
[----:B------:R3:W-:Y:S04]  /*2850*/  STL.64 [R1+0x8], R28 ;  /* 0x0000081c01007387 */ /* 0x0007e80000100a00 */
[----:B------:R3:W-:Y:S02]  /*2860*/  STL.64 [R1+0x10], R24 ;  /* 0x0000101801007387 */ /* 0x0007e40000100a00 */
.L_x_5:
[----:B------:R-:W-:Y:S05]  /*2870*/  BSYNC.RECONVERGENT B1 ;  /* 0x0000000000017941 */ /* 0x000fea0003800200 */
.L_x_4:
[C---:B------:R-:W-:Y:S01]  /*2880*/  ISETP.GT.U32.AND P0, PT, R9.reuse, 0x3, PT ;  /* 0x000000030900780c */ /* 0x040fe20003f04070 */
[----:B------:R-:W-:Y:S01]  /*2890*/  VIADD R8, R8, 0x1 ;  /* 0x0000000108087836 */ /* 0x000fe20000000000 */
[--C-:B------:R-:W-:Y:S02]  /*28a0*/  SHF.R.U64 R9, R9, 0x2, R10.reuse ;  /* 0x0000000209097819 */ /* 0x100fe4000000120a */
[----:B------:R-:W-:Y:S02]  /*28b0*/  ISETP.GT.U32.AND.EX P0, PT, R10, RZ, PT, P0 ;  /* 0x000000ff0a00720c */ /* 0x000fe40003f04100 */
[----:B------:R-:W-:-:S11]  /*28c0*/  SHF.R.U32.HI R10, RZ, 0x2, R10 ;  /* 0x00000002ff0a7819 */ /* 0x000fd6000001160a */
[----:B------:R-:W-:Y:S05]  /*28d0*/  @P0 BRA `(.L_x_18) ;  /* 0xffffffd8009c0947 */ /* 0x000fea000383ffff */
.L_x_3:
[----:B------:R-:W-:Y:S05]  /*28e0*/  BSYNC.RECONVERGENT B0 ;  /* 0x0000000000007941 */ /* 0x000fea0003800200 */
.L_x_2:
[----:B------:R-:W4:Y:S01]  /*28f0*/  LDC R12, c[0x0][0x390] ;  /* 0x0000e400ff0c7b82 */ /* 0x000f220000000800 */
[----:B------:R0:W-:Y:S04]  /*2900*/  STL.64 [R1+0x18], RZ ;  /* 0x000018ff01007387 */ /* 0x0001e80000100a00 */
[----:B------:R0:W-:Y:S04]  /*2910*/  STL [R1+0x20], RZ ;  /* 0x000020ff01007387 */ /* 0x0001e80000100800 */
[----:B------:R0:W-:Y:S01]  /*2920*/  STL.64 [R1+0x28], RZ ;  /* 0x000028ff01007387 */ /* 0x0001e20000100a00 */
[----:B----4-:R-:W-:-:S13]  /*2930*/  ISETP.GE.AND P0, PT, R12, 0x1, PT ;  /* 0x000000010c00780c */ /* 0x010fda0003f06270 */
[----:B0-----:R-:W-:Y:S05]  /*2940*/  @!P0 BRA `(.L_x_19) ;  /* 0x0000000400688947 */ /* 0x001fea0003800000 */
[C---:B------:R-:W-:Y:S01]  /*2950*/  ISETP.GE.U32.AND P0, PT, R12.reuse, 0x10, PT ;  /* 0x000000100c00780c */ /* 0x040fe20003f06070 */
[----:B------:R-:W-:Y:S01]  /*2960*/  IMAD.MOV.U32 R7, RZ, RZ, RZ ;  /* 0x000000ffff077224 */ /* 0x000fe200078e00ff */
[----:B------:R-:W-:-:S04]  /*2970*/  LOP3.LUT R6, R12, 0xf, RZ, 0xc0, !PT ;  /* 0x0000000f0c067812 */ /* 0x000fc800078ec0ff */
[----:B------:R-:W-:-:S07]  /*2980*/  ISETP.NE.AND P1, PT, R6, RZ, PT ;  /* 0x000000ff0600720c */ /* 0x000fce0003f25270 */
[----:B------:R-:W-:Y:S06]  /*2990*/  @!P0 BRA `(.L_x_20) ;  /* 0x00000000009c8947 */ /* 0x000fec0003800000 */
[----:B------:R-:W-:Y:S01]  /*29a0*/  BSSY.RECONVERGENT B0, `(.L_x_20) ;  /* 0x0000026000007945 */ /* 0x000fe20003800200 */
[----:B------:R-:W-:Y:S01]  /*29b0*/  LOP3.LUT R7, R12, 0x7ffffff0, RZ, 0xc0, !PT ;  /* 0x7ffffff00c077812 */ /* 0x000fe200078ec0ff */
[----:B------:R-:W-:-:S07]  /*29c0*/  IMAD.MOV.U32 R9, RZ, RZ, RZ ;  /* 0x000000ffff097224 */ /* 0x000fce00078e00ff */
.L_x_21:
[C---:B----4-:R-:W-:Y:S02]  /*29d0*/  VIADD R11, R9.reuse, 0x1 ;  /* 0x00000001090b7836 */ /* 0x050fe40000000000 */
[----:B------:R-:W-:-:S04]  /*29e0*/  IMAD.WIDE.U32 R4, R9, 0x4, R16 ;  /* 0x0000000409047825 */ /* 0x000fc800078e0010 */
[C---:B------:R-:W-:Y:S01]  /*29f0*/  VIADD R13, R9.reuse, 0x2 ;  /* 0x00000002090d7836 */ /* 0x040fe20000000000 */
[----:B------:R0:W-:Y:S01]  /*2a00*/  ST.E desc[UR36][R4.64+0x4], R11 ;  /* 0x0000040b04007985 */ /* 0x0001e2000c101924 */
[C---:B------:R-:W-:Y:S02]  /*2a10*/  VIADD R15, R9.reuse, 0x3 ;  /* 0x00000003090f7836 */ /* 0x040fe40000000000 */
[C---:B------:R-:W-:Y:S01]  /*2a20*/  VIADD R21, R9.reuse, 0x4 ;  /* 0x0000000409157836 */ /* 0x040fe20000000000 */
[----:B------:R4:W-:Y:S01]  /*2a30*/  ST.E desc[UR36][R4.64+0x8], R13 ;  /* 0x0000080d04007985 */ /* 0x0009e2000c101924 */
[C---:B------:R-:W-:Y:S02]  /*2a40*/  VIADD R27, R9.reuse, 0x5 ;  /* 0x00000005091b7836 */ /* 0x040fe40000000000 */
[C---:B------:R-:W-:Y:S01]  /*2a50*/  VIADD R31, R9.reuse, 0x6 ;  /* 0x00000006091f7836 */ /* 0x040fe20000000000 */
[----:B------:R5:W-:Y:S01]  /*2a60*/  ST.E desc[UR36][R4.64+0xc], R15 ;  /* 0x00000c0f04007985 */ /* 0x000be2000c101924 */
[----:B------:R-:W-:-:S02]  /*2a70*/  VIADD R33, R9, 0x7 ;  /* 0x0000000709217836 */ /* 0x000fc40000000000 */
[C---:B------:R-:W-:Y:S01]  /*2a80*/  VIADD R35, R9.reuse, 0x8 ;  /* 0x0000000809237836 */ /* 0x040fe20000000000 */
[----:B------:R1:W-:Y:S01]  /*2a90*/  ST.E desc[UR36][R4.64+0x10], R21 ;  /* 0x0000101504007985 */ /* 0x0003e2000c101924 */
[C---:B------:R-:W-:Y:S02]  /*2aa0*/  VIADD R37, R9.reuse, 0x9 ;  /* 0x0000000909257836 */ /* 0x040fe40000000000 */
[C---:B------:R-:W-:Y:S01]  /*2ab0*/  VIADD R39, R9.reuse, 0xa ;  /* 0x0000000a09277836 */ /* 0x040fe20000000000 */
[----:B------:R2:W-:Y:S01]  /*2ac0*/  ST.E desc[UR36][R4.64+0x14], R27 ;  /* 0x0000141b04007985 */ /* 0x0005e2000c101924 */
[C---:B0-----:R-:W-:Y:S02]  /*2ad0*/  VIADD R11, R9.reuse, 0xb ;  /* 0x0000000b090b7836 */ /* 0x041fe40000000000 */
[C---:B----4-:R-:W-:Y:S01]  /*2ae0*/  VIADD R13, R9.reuse, 0xc ;  /* 0x0000000c090d7836 */ /* 0x050fe20000000000 */
[----:B------:R0:W-:Y:S01]  /*2af0*/  ST.E desc[UR36][R4.64], R9 ;  /* 0x0000000904007985 */ /* 0x0001e2000c101924 */
[----:B-----5:R-:W-:-:S02]  /*2b00*/  VIADD R15, R9, 0xd ;  /* 0x0000000d090f7836 */ /* 0x020fc40000000000 */
[C---:B-1----:R-:W-:Y:S01]  /*2b10*/  VIADD R21, R9.reuse, 0xe ;  /* 0x0000000e09157836 */ /* 0x042fe20000000000 */
[----:B------:R4:W-:Y:S01]  /*2b20*/  ST.E desc[UR36][R4.64+0x18], R31 ;  /* 0x0000181f04007985 */ /* 0x0009e2000c101924 */
[----:B--2---:R-:W-:-:S03]  /*2b30*/  VIADD R27, R9, 0xf ;  /* 0x0000000f091b7836 */ /* 0x004fc60000000000 */
[----:B------:R4:W-:Y:S01]  /*2b40*/  ST.E desc[UR36][R4.64+0x1c], R33 ;  /* 0x00001c2104007985 */ /* 0x0009e2000c101924 */
[----:B0-----:R-:W-:-:S03]  /*2b50*/  VIADD R9, R9, 0x10 ;  /* 0x0000001009097836 */ /* 0x001fc60000000000 */
[----:B------:R4:W-:Y:S04]  /*2b60*/  ST.E desc[UR36][R4.64+0x20], R35 ;  /* 0x0000202304007985 */ /* 0x0009e8000c101924 */
[----:B------:R4:W-:Y:S01]  /*2b70*/  ST.E desc[UR36][R4.64+0x24], R37 ;  /* 0x0000242504007985 */ /* 0x0009e2000c101924 */
[----:B------:R-:W-:-:S03]  /*2b80*/  ISETP.NE.AND P0, PT, R9, R7, PT ;  /* 0x000000070900720c */ /* 0x000fc60003f05270 */
[----:B------:R4:W-:Y:S04]  /*2b90*/  ST.E desc[UR36][R4.64+0x28], R39 ;  /* 0x0000282704007985 */ /* 0x0009e8000c101924 */
[----:B------:R4:W-:Y:S04]  /*2ba0*/  ST.E desc[UR36][R4.64+0x2c], R11 ;  /* 0x00002c0b04007985 */ /* 0x0009e8000c101924 */
[----:B------:R4:W-:Y:S04]  /*2bb0*/  ST.E desc[UR36][R4.64+0x30], R13 ;  /* 0x0000300d04007985 */ /* 0x0009e8000c101924 */
[----:B------:R4:W-:Y:S04]  /*2bc0*/  ST.E desc[UR36][R4.64+0x34], R15 ;  /* 0x0000340f04007985 */ /* 0x0009e8000c101924 */
[----:B------:R4:W-:Y:S04]  /*2bd0*/  ST.E desc[UR36][R4.64+0x38], R21 ;  /* 0x0000381504007985 */ /* 0x0009e8000c101924 */
[----:B------:R4:W-:Y:S01]  /*2be0*/  ST.E desc[UR36][R4.64+0x3c], R27 ;  /* 0x00003c1b04007985 */ /* 0x0009e2000c101924 */
[----:B------:R-:W-:Y:S05]  /*2bf0*/  @P0 BRA `(.L_x_21) ;  /* 0xfffffffc00740947 */ /* 0x000fea000383ffff */
[----:B------:R-:W-:Y:S05]  /*2c00*/  BSYNC.RECONVERGENT B0 ;  /* 0x0000000000007941 */ /* 0x000fea0003800200 */
.L_x_20:
[----:B------:R-:W-:Y:S04]  /*2c10*/  BSSY.RECONVERGENT B0, `(.L_x_19) ;  /* 0x000002d000007945 */ /* 0x000fe80003800200 */
[----:B------:R-:W-:Y:S05]  /*2c20*/  @!P1 BRA `(.L_x_22) ;  /* 0x0000000000ac9947 */ /* 0x000fea0003800000 */
[----:B------:R-:W-:Y:S02]  /*2c30*/  ISETP.GE.U32.AND P0, PT, R6, 0x8, PT ;  /* 0x000000080600780c */ /* 0x000fe40003f06070 */
[----:B------:R-:W-:-:S04]  /*2c40*/  LOP3.LUT R8, R12, 0x7, RZ, 0xc0, !PT ;  /* 0x000000070c087812 */ /* 0x000fc800078ec0ff */
[----:B------:R-:W-:-:S07]  /*2c50*/  ISETP.NE.AND P1, PT, R8, RZ, PT ;  /* 0x000000ff0800720c */ /* 0x000fce0003f25270 */
[----:B------:R-:W-:Y:S06]  /*2c60*/  @!P0 BRA `(.L_x_23) ;  /* 0x0000000000448947 */ /* 0x000fec0003800000 */
[C---:B------:R-:W-:Y:S02]  /*2c70*/  VIADD R9, R7.reuse, 0x1 ;  /* 0x0000000107097836 */ /* 0x040fe40000000000 */
[----:B----4-:R-:W-:-:S04]  /*2c80*/  IMAD.WIDE.U32 R4, R7, 0x4, R16 ;  /* 0x0000000407047825 */ /* 0x010fc800078e0010 */
[C---:B------:R-:W-:Y:S01]  /*2c90*/  VIADD R11, R7.reuse, 0x2 ;  /* 0x00000002070b7836 */ /* 0x040fe20000000000 */
[----:B------:R-:W-:Y:S01]  /*2ca0*/  ST.E desc[UR36][R4.64+0x4], R9 ;  /* 0x0000040904007985 */ /* 0x000fe2000c101924 */
[C---:B------:R-:W-:Y:S02]  /*2cb0*/  VIADD R13, R7.reuse, 0x3 ;  /* 0x00000003070d7836 */ /* 0x040fe40000000000 */
[C---:B------:R-:W-:Y:S01]  /*2cc0*/  VIADD R15, R7.reuse, 0x4 ;  /* 0x00000004070f7836 */ /* 0x040fe20000000000 */
[----:B------:R-:W-:Y:S01]  /*2cd0*/  ST.E desc[UR36][R4.64+0x8], R11 ;  /* 0x0000080b04007985 */ /* 0x000fe2000c101924 */
[C---:B------:R-:W-:Y:S02]  /*2ce0*/  VIADD R21, R7.reuse, 0x5 ;  /* 0x0000000507157836 */ /* 0x040fe40000000000 */
[C---:B------:R-:W-:Y:S01]  /*2cf0*/  VIADD R27, R7.reuse, 0x6 ;  /* 0x00000006071b7836 */ /* 0x040fe20000000000 */
[----:B------:R-:W-:Y:S01]  /*2d00*/  ST.E desc[UR36][R4.64+0xc], R13 ;  /* 0x00000c0d04007985 */ /* 0x000fe2000c101924 */
[----:B------:R-:W-:-:S03]  /*2d10*/  VIADD R31, R7, 0x7 ;  /* 0x00000007071f7836 */ /* 0x000fc60000000000 */
[----:B------:R-:W-:Y:S04]  /*2d20*/  ST.E desc[UR36][R4.64+0x10], R15 ;  /* 0x0000100f04007985 */ /* 0x000fe8000c101924 */
[----:B------:R-:W-:Y:S04]  /*2d30*/  ST.E desc[UR36][R4.64+0x14], R21 ;  /* 0x0000141504007985 */ /* 0x000fe8000c101924 */
[----:B------:R-:W-:Y:S04]  /*2d40*/  ST.E desc[UR36][R4.64+0x18], R27 ;  /* 0x0000181b04007985 */ /* 0x000fe8000c101924 */
[----:B------:R-:W-:Y:S04]  /*2d50*/  ST.E desc[UR36][R4.64+0x1c], R31 ;  /* 0x00001c1f04007985 */ /* 0x000fe8000c101924 */
[----:B------:R0:W-:Y:S02]  /*2d60*/  ST.E desc[UR36][R4.64], R7 ;  /* 0x0000000704007985 */ /* 0x0001e4000c101924 */
[----:B0-----:R-:W-:-:S07]  /*2d70*/  VIADD R7, R7, 0x8 ;  /* 0x0000000807077836 */ /* 0x001fce0000000000 */
.L_x_23:
        /* <DEDUP_REMOVED lines=9> */
[----:B------:R-:W-:-:S03]  /*2e10*/  VIADD R13, R7, 0x3 ;  /* 0x00000003070d7836 */ /* 0x000fc60000000000 */
[----:B------:R-:W-:Y:S04]  /*2e20*/  ST.E desc[UR36][R4.64+0x8], R11 ;  /* 0x0000080b04007985 */ /* 0x000fe8000c101924 */
[----:B------:R-:W-:Y:S04]  /*2e30*/  ST.E desc[UR36][R4.64+0xc], R13 ;  /* 0x00000c0d04007985 */ /* 0x000fe8000c101924 */
[----:B------:R0:W-:Y:S02]  /*2e40*/  ST.E desc[UR36][R4.64], R7 ;  /* 0x0000000704007985 */ /* 0x0001e4000c101924 */
[----:B0-----:R-:W-:-:S07]  /*2e50*/  VIADD R7, R7, 0x4 ;  /* 0x0000000407077836 */ /* 0x001fce0000000000 */
.L_x_24:
[----:B------:R-:W-:Y:S05]  /*2e60*/  @!P1 BRA `(.L_x_22) ;  /* 0x00000000001c9947 */ /* 0x000fea0003800000 */
[----:B------:R-:W-:-:S07]  /*2e70*/  IMAD.MOV.U32 R9, RZ, RZ, RZ ;  /* 0x000000ffff097224 */ /* 0x000fce00078e00ff */
.L_x_25:
[----:B------:R-:W-:Y:S02]  /*2e80*/  VIADD R9, R9, 0x1 ;  /* 0x0000000109097836 */ /* 0x000fe40000000000 */
[----:B----4-:R-:W-:-:S03]  /*2e90*/  IMAD.WIDE.U32 R4, R7, 0x4, R16 ;  /* 0x0000000407047825 */ /* 0x010fc600078e0010 */
[----:B------:R-:W-:Y:S02]  /*2ea0*/  ISETP.NE.AND P0, PT, R9, R6, PT ;  /* 0x000000060900720c */ /* 0x000fe40003f05270 */
[----:B------:R0:W-:Y:S02]  /*2eb0*/  ST.E desc[UR36][R4.64], R7 ;  /* 0x0000000704007985 */ /* 0x0001e4000c101924 */
[----:B0-----:R-:W-:-:S09]  /*2ec0*/  VIADD R7, R7, 0x1 ;  /* 0x0000000107077836 */ /* 0x001fd20000000000 */
[----:B------:R-:W-:Y:S05]  /*2ed0*/  @P0 BRA `(.L_x_25) ;  /* 0xfffffffc00e80947 */ /* 0x000fea000383ffff */
.L_x_22:
[----:B------:R-:W-:Y:S05]  /*2ee0*/  BSYNC.RECONVERGENT B0 ;  /* 0x0000000000007941 */ /* 0x000fea0003800200 */
.L_x_19:
[C---:B----4-:R-:W-:Y:S01]  /*2ef0*/  IMAD.HI R13, R12.reuse, 0x55555556, RZ ;  /* 0x555555560c0d7827 */ /* 0x050fe200078e02ff */
[----:B------:R-:W-:Y:S01]  /*2f00*/  BSSY.RECONVERGENT B0, `(.L_x_26) ;  /* 0x00003a8000007945 */ /* 0x000fe20003800200 */
[C---:B------:R-:W-:Y:S02]  /*2f10*/  LOP3.LUT R8, R12.reuse, 0xf, RZ, 0xc0, !PT ;  /* 0x0000000f0c087812 */ /* 0x040fe400078ec0ff */
[C---:B------:R-:W-:Y:S01]  /*2f20*/  VIADD R5, R12.reuse, 0xffffffff ;  /* 0xffffffff0c057836 */ /* 0x040fe20000000000 */
[C---:B------:R-:W-:Y:S01]  /*2f30*/  LOP3.LUT R9, R12.reuse, 0x7, RZ, 0xc0, !PT ;  /* 0x000000070c097812 */ /* 0x040fe200078ec0ff */
[----:B------:R-:W-:Y:S01]  /*2f40*/  IMAD.MOV.U32 R6, RZ, RZ, 0x674ec800 ;  /* 0x674ec800ff067424 */ /* 0x000fe200078e00ff */
[C---:B------:R-:W-:Y:S01]  /*2f50*/  LOP3.LUT R10, R12.reuse, 0x7ffffff0, RZ, 0xc0, !PT ;  /* 0x7ffffff00c0a7812 */ /* 0x040fe200078ec0ff */
[----:B------:R-:W-:Y:S01]  /*2f60*/  IMAD.MOV.U32 R7, RZ, RZ, 0x43abc16d ;  /* 0x43abc16dff077424 */ /* 0x000fe200078e00ff */
[----:B------:R-:W-:Y:S01]  /*2f70*/  LOP3.LUT R11, R12, 0x3, RZ, 0xc0, !PT ;  /* 0x000000030c0b7812 */ /* 0x000fe200078ec0ff */
[----:B------:R-:W-:Y:S01]  /*2f80*/  IMAD.MOV.U32 R12, RZ, RZ, 0xa ;  /* 0x0000000aff0c7424 */ /* 0x000fe200078e00ff */
[----:B------:R-:W-:Y:S01]  /*2f90*/  LEA.HI R13, R13, R13, RZ, 0x1 ;  /* 0x0000000d0d0d7211 */ /* 0x000fe200078f08ff */
[----:B------:R-:W-:-:S02]  /*2fa0*/  IMAD.MOV.U32 R26, RZ, RZ, 0x0 ;  /* 0x00000000ff1a7424 */ /* 0x000fc400078e00ff */
[----:B------:R-:W-:-:S07]  /*2fb0*/  IMAD.MOV.U32 R27, RZ, RZ, 0x408f4000 ;  /* 0x408f4000ff1b7424 */ /* 0x000fce00078e00ff */
.L_x_79:
[----:B------:R-:W-:Y:S01]  /*2fc0*/  SHF.R.U32.HI R4, RZ, 0x2, R3 ;  /* 0x00000002ff047819 */ /* 0x000fe20000011603 */
[----:B------:R-:W-:Y:S03]  /*2fd0*/  BSSY.RECONVERGENT B1, `(.L_x_27) ;  /* 0x000010b000017945 */ /* 0x000fe60003800200 */
[----:B------:R-:W-:Y:S01]  /*2fe0*/  LOP3.LUT R4, R4, R3, RZ, 0x3c, !PT ;  /* 0x0000000304047212 */ /* 0x000fe200078e3cff */
[----:B-123--:R-:W-:-:S04]  /*2ff0*/  IMAD.SHL.U32 R3, R25, 0x10, RZ ;  /* 0x0000001019037824 */ /* 0x00efc800078e00ff */
[----:B------:R-:W-:-:S05]  /*3000*/  IMAD.SHL.U32 R14, R4, 0x2, RZ ;  /* 0x00000002040e7824 */ /* 0x000fca00078e00ff */
[----:B------:R-:W-:Y:S01]  /*3010*/  LOP3.LUT R14, R4, R14, R3, 0x96, !PT ;  /* 0x0000000e040e7212 */ /* 0x000fe200078e9603 */
[----:B------:R-:W-:-:S03]  /*3020*/  VIADD R4, R2, 0x587c5 ;  /* 0x000587c502047836 */ /* 0x000fc60000000000 */
[----:B------:R-:W-:-:S05]  /*3030*/  LOP3.LUT R3, R14, R25, RZ, 0x3c, !PT ;  /* 0x000000190e037212 */ /* 0x000fca00078e3cff */
[----:B------:R-:W-:-:S04]  /*3040*/  IMAD.IADD R14, R3, 0x1, R4 ;  /* 0x00000001030e7824 */ /* 0x000fc800078e0204 */
[----:B------:R-:W-:-:S05]  /*3050*/  IMAD.HI.U32 R15, R14, 0x51eb851f, RZ ;  /* 0x51eb851f0e0f7827 */ /* 0x000fca00078e00ff */
[----:B------:R-:W-:-:S05]  /*3060*/  SHF.R.U32.HI R15, RZ, 0x5, R15 ;  /* 0x00000005ff0f7819 */ /* 0x000fca000001160f */
[----:B------:R-:W-:-:S05]  /*3070*/  IMAD R15, R15, -0x64, R14 ;  /* 0xffffff9c0f0f7824 */ /* 0x000fca00078e020e */
[----:B------:R-:W-:-:S13]  /*3080*/  ISETP.GT.U32.AND P0, PT, R15, 0x13, PT ;  /* 0x000000130f00780c */ /* 0x000fda0003f04070 */
[----:B------:R-:W-:Y:S05]  /*3090*/  @P0 BRA `(.L_x_28) ;  /* 0x00000000008c0947 */ /* 0x000fea0003800000 */
[----:B------:R-:W0:Y:S01]  /*30a0*/  I2F.U32.RP R22, R5 ;  /* 0x0000000500167306 */ /* 0x000e220000209000 */
[----:B------:R-:W-:Y:S01]  /*30b0*/  SHF.R.U32.HI R15, RZ, 0x2, R28 ;  /* 0x00000002ff0f7819 */ /* 0x000fe2000001161c */
[----:B------:R-:W-:Y:S01]  /*30c0*/  IMAD.SHL.U32 R4, R3, 0x10, RZ ;  /* 0x0000001003047824 */ /* 0x000fe200078e00ff */
[----:B------:R-:W-:Y:S01]  /*30d0*/  ISETP.NE.U32.AND P1, PT, R5, RZ, PT ;  /* 0x000000ff0500720c */ /* 0x000fe20003f25070 */
[----:B------:R-:W-:Y:S01]  /*30e0*/  IMAD.MOV R31, RZ, RZ, -R5 ;  /* 0x000000ffff1f7224 */ /* 0x000fe200078e0a05 */
[----:B------:R-:W-:Y:S01]  /*30f0*/  LOP3.LUT R15, R15, R28, RZ, 0x3c, !PT ;  /* 0x0000001c0f0f7212 */ /* 0x000fe200078e3cff */
[----:B------:R-:W-:-:S04]  /*3100*/  VIADD R2, R2, 0xb0f8a ;  /* 0x000b0f8a02027836 */ /* 0x000fc80000000000 */
[C---:B------:R-:W-:Y:S01]  /*3110*/  IMAD.SHL.U32 R14, R15.reuse, 0x2, RZ ;  /* 0x000000020f0e7824 */ /* 0x040fe200078e00ff */
[----:B0-----:R-:W0:Y:S04]  /*3120*/  MUFU.RCP R22, R22 ;  /* 0x0000001600167308 */ /* 0x001e280000001000 */
[----:B------:R-:W-:-:S04]  /*3130*/  LOP3.LUT R4, R15, R14, R4, 0x96, !PT ;  /* 0x0000000e0f047212 */ /* 0x000fc800078e9604 */
[----:B------:R-:W-:-:S05]  /*3140*/  LOP3.LUT R15, R4, R3, RZ, 0x3c, !PT ;  /* 0x00000003040f7212 */ /* 0x000fca00078e3cff */
[----:B------:R-:W-:Y:S02]  /*3150*/  IMAD.IADD R4, R15, 0x1, R2 ;  /* 0x000000010f047824 */ /* 0x000fe400078e0202 */
[----:B0-----:R-:W-:-:S04]  /*3160*/  VIADD R20, R22, 0xffffffe ;  /* 0x0ffffffe16147836 */ /* 0x001fc80000000000 */
[----:B------:R0:W1:Y:S02]  /*3170*/  F2I.FTZ.U32.TRUNC.NTZ R21, R20 ;  /* 0x0000001400157305 */ /* 0x000064000021f000 */
[----:B0-----:R-:W-:Y:S02]  /*3180*/  IMAD.MOV.U32 R20, RZ, RZ, RZ ;  /* 0x000000ffff147224 */ /* 0x001fe400078e00ff */
[----:B-1----:R-:W-:-:S04]  /*3190*/  IMAD R31, R31, R21, RZ ;  /* 0x000000151f1f7224 */ /* 0x002fc800078e02ff */
[----:B------:R-:W-:-:S06]  /*31a0*/  IMAD.HI.U32 R21, R21, R31, R20 ;  /* 0x0000001f15157227 */ /* 0x000fcc00078e0014 */
[----:B------:R-:W-:-:S04]  /*31b0*/  IMAD.HI.U32 R21, R21, R4, RZ ;  /* 0x0000000415157227 */ /* 0x000fc800078e00ff */
[----:B------:R-:W-:-:S04]  /*31c0*/  IMAD.MOV R21, RZ, RZ, -R21 ;  /* 0x000000ffff157224 */ /* 0x000fc800078e0a15 */
[----:B------:R-:W-:-:S05]  /*31d0*/  IMAD R4, R5, R21, R4 ;  /* 0x0000001505047224 */ /* 0x000fca00078e0204 */
[----:B------:R-:W-:-:S13]  /*31e0*/  ISETP.GE.U32.AND P0, PT, R4, R5, PT ;  /* 0x000000050400720c */ /* 0x000fda0003f06070 */
[----:B------:R-:W-:-:S05]  /*31f0*/  @P0 IMAD.IADD R4, R4, 0x1, -R5 ;  /* 0x0000000104040824 */ /* 0x000fca00078e0a05 */
[----:B------:R-:W-:-:S13]  /*3200*/  ISETP.GE.U32.AND P0, PT, R4, R5, PT ;  /* 0x000000050400720c */ /* 0x000fda0003f06070 */
[----:B------:R-:W-:Y:S01]  /*3210*/  @P0 IMAD.IADD R4, R4, 0x1, -R5 ;  /* 0x0000000104040824 */ /* 0x000fe200078e0a05 */
[----:B------:R-:W-:-:S05]  /*3220*/  @!P1 LOP3.LUT R4, RZ, R5, RZ, 0x33, !PT ;  /* 0x00000005ff049212 */ /* 0x000fca00078e33ff */
[----:B------:R-:W-:-:S05]  /*3230*/  IMAD.WIDE R30, R4, 0x4, R16 ;  /* 0x00000004041e7825 */ /* 0x000fca00078e0210 */
[----:B------:R-:W2:Y:S04]  /*3240*/  LD.E R35, desc[UR36][R30.64+0x4] ;  /* 0x000004241e237980 */ /* 0x000ea8000c101900 */
[----:B------:R-:W3:Y:S01]  /*3250*/  LD.E R33, desc[UR36][R30.64] ;  /* 0x000000241e217980 */ /* 0x000ee2000c101900 */
[----:B------:R-:W-:Y:S02]  /*3260*/  IMAD.MOV.U32 R21, RZ, RZ, R3 ;  /* 0x000000ffff157224 */ /* 0x000fe400078e0003 */
[----:B------:R-:W-:Y:S02]  /*3270*/  IMAD.MOV.U32 R14, RZ, RZ, R25 ;  /* 0x000000ffff0e7224 */ /* 0x000fe400078e0019 */
[----:B------:R-:W-:Y:S02]  /*3280*/  IMAD.MOV.U32 R20, RZ, RZ, R24 ;  /* 0x000000ffff147224 */ /* 0x000fe400078e0018 */
[----:B------:R-:W-:Y:S01]  /*3290*/  IMAD.MOV.U32 R3, RZ, RZ, R29 ;  /* 0x000000ffff037224 */ /* 0x000fe200078e001d */
[----:B--2---:R0:W-:Y:S04]  /*32a0*/  ST.E desc[UR36][R30.64], R35 ;  /* 0x000000231e007985 */ /* 0x0041e8000c101924 */
[----:B---3--:R0:W-:Y:S01]  /*32b0*/  ST.E desc[UR36][R30.64+0x4], R33 ;  /* 0x000004211e007985 */ /* 0x0081e2000c101924 */
[----:B------:R-:W-:Y:S05]  /*32c0*/  BRA `(.L_x_29) ;  /* 0x0000000c006c7947 */ /* 0x000fea0003800000 */
.L_x_28:
[----:B------:R-:W-:-:S13]  /*32d0*/  ISETP.GT.U32.AND P0, PT, R15, 0x27, PT ;  /* 0x000000270f00780c */ /* 0x000fda0003f04070 */
[----:B------:R-:W-:Y:S05]  /*32e0*/  @P0 BRA `(.L_x_30) ;  /* 0x0000000400000947 */ /* 0x000fea0003800000 */
[----:B------:R-:W0:Y:S01]  /*32f0*/  LDC R35, c[0x0][0x390] ;  /* 0x0000e400ff237b82 */ /* 0x000e220000000800 */
[----:B------:R-:W-:Y:S01]  /*3300*/  BSSY.RECONVERGENT B2, `(.L_x_31) ;  /* 0x0000032000027945 */ /* 0x000fe20003800200 */
[----:B0-----:R-:W0:Y:S01]  /*3310*/  I2F.U32.RP R2, R35 ;  /* 0x0000002300027306 */ /* 0x001e220000209000 */
[----:B------:R-:W-:Y:S02]  /*3320*/  ISETP.NE.U32.AND P1, PT, R35, RZ, PT ;  /* 0x000000ff2300720c */ /* 0x000fe40003f25070 */
[----:B------:R-:W-:-:S05]  /*3330*/  LOP3.LUT R31, RZ, R35, RZ, 0x33, !PT ;  /* 0x00000023ff1f7212 */ /* 0x000fca00078e33ff */
[----:B0-----:R-:W0:Y:S02]  /*3340*/  MUFU.RCP R2, R2 ;  /* 0x0000000200027308 */ /* 0x001e240000001000 */
[----:B0-----:R-:W-:-:S06]  /*3350*/  VIADD R14, R2, 0xffffffe ;  /* 0x0ffffffe020e7836 */ /* 0x001fcc0000000000 */
[----:B------:R0:W1:Y:S02]  /*3360*/  F2I.FTZ.U32.TRUNC.NTZ R15, R14 ;  /* 0x0000000e000f7305 */ /* 0x000064000021f000 */
[----:B0-----:R-:W-:Y:S02]  /*3370*/  IMAD.MOV.U32 R14, RZ, RZ, RZ ;  /* 0x000000ffff0e7224 */ /* 0x001fe400078e00ff */
[----:B-1----:R-:W-:-:S04]  /*3380*/  IMAD.MOV R20, RZ, RZ, -R15 ;  /* 0x000000ffff147224 */ /* 0x002fc800078e0a0f */
[----:B------:R-:W-:-:S04]  /*3390*/  IMAD R21, R20, R35, RZ ;  /* 0x0000002314157224 */ /* 0x000fc800078e02ff */
[----:B------:R-:W-:-:S07]  /*33a0*/  IMAD.HI.U32 R21, R15, R21, R14 ;  /* 0x000000150f157227 */ /* 0x000fce00078e000e */
.L_x_32:
[----:B------:R-:W-:Y:S01]  /*33b0*/  SHF.R.U32.HI R15, RZ, 0x2, R28 ;  /* 0x00000002ff0f7819 */ /* 0x000fe2000001161c */
[----:B------:R-:W-:Y:S01]  /*33c0*/  IMAD.SHL.U32 R2, R3, 0x10, RZ ;  /* 0x0000001003027824 */ /* 0x000fe200078e00ff */
[----:B------:R-:W-:Y:S01]  /*33d0*/  SHF.R.U32.HI R20, RZ, 0x2, R29 ;  /* 0x00000002ff147819 */ /* 0x000fe2000001161d */
[----:B------:R-:W-:Y:S01]  /*33e0*/  IMAD.MOV.U32 R32, RZ, RZ, R24 ;  /* 0x000000ffff207224 */ /* 0x000fe200078e0018 */
[----:B------:R-:W-:Y:S01]  /*33f0*/  LOP3.LUT R15, R15, R28, RZ, 0x3c, !PT ;  /* 0x0000001c0f0f7212 */ /* 0x000fe200078e3cff */
[----:B------:R-:W-:Y:S01]  /*3400*/  IMAD.MOV.U32 R24, RZ, RZ, R3 ;  /* 0x000000ffff187224 */ /* 0x000fe200078e0003 */
[----:B------:R-:W-:Y:S01]  /*3410*/  LOP3.LUT R20, R20, R29, RZ, 0x3c, !PT ;  /* 0x0000001d14147212 */ /* 0x000fe200078e3cff */
[----:B------:R-:W-:Y:S02]  /*3420*/  IMAD.MOV.U32 R28, RZ, RZ, R32 ;  /* 0x000000ffff1c7224 */ /* 0x000fe400078e0020 */
[----:B------:R-:W-:-:S05]  /*3430*/  IMAD.SHL.U32 R14, R15, 0x2, RZ ;  /* 0x000000020f0e7824 */ /* 0x000fca00078e00ff */
[----:B------:R-:W-:-:S04]  /*3440*/  LOP3.LUT R2, R15, R14, R2, 0x96, !PT ;  /* 0x0000000e0f027212 */ /* 0x000fc800078e9602 */
[----:B------:R-:W-:Y:S01]  /*3450*/  LOP3.LUT R15, R2, R3, RZ, 0x3c, !PT ;  /* 0x00000003020f7212 */ /* 0x000fe200078e3cff */
[----:B------:R-:W-:-:S04]  /*3460*/  IMAD.SHL.U32 R2, R20, 0x2, RZ ;  /* 0x0000000214027824 */ /* 0x000fc800078e00ff */
[----:B------:R-:W-:-:S05]  /*3470*/  IMAD.SHL.U32 R29, R15, 0x10, RZ ;  /* 0x000000100f1d7824 */ /* 0x000fca00078e00ff */
[----:B------:R-:W-:Y:S02]  /*3480*/  LOP3.LUT R20, R20, R2, R29, 0x96, !PT ;  /* 0x0000000214147212 */ /* 0x000fe400078e961d */
[C---:B------:R-:W-:Y:S01]  /*3490*/  IADD3 R2, PT, PT, R4.reuse, 0x587c5, R15 ;  /* 0x000587c504027810 */ /* 0x040fe20007ffe00f */
[----:B------:R-:W-:Y:S01]  /*34a0*/  VIADD R4, R4, 0xb0f8a ;  /* 0x000b0f8a04047836 */ /* 0x000fe20000000000 */
[----:B------:R-:W-:-:S03]  /*34b0*/  LOP3.LUT R3, R20, R15, RZ, 0x3c, !PT ;  /* 0x0000000f14037212 */ /* 0x000fc600078e3cff */
[----:B------:R-:W-:-:S04]  /*34c0*/  IMAD.HI.U32 R14, R21, R2, RZ ;  /* 0x00000002150e7227 */ /* 0x000fc800078e00ff */
[----:B------:R-:W-:Y:S02]  /*34d0*/  IMAD.IADD R20, R3, 0x1, R4 ;  /* 0x0000000103147824 */ /* 0x000fe400078e0204 */
[----:B------:R-:W-:Y:S02]  /*34e0*/  IMAD.MOV R29, RZ, RZ, -R14 ;  /* 0x000000ffff1d7224 */ /* 0x000fe400078e0a0e */
[----:B------:R-:W-:-:S04]  /*34f0*/  IMAD.HI.U32 R22, R21, R20, RZ ;  /* 0x0000001415167227 */ /* 0x000fc800078e00ff */
[----:B------:R-:W-:Y:S02]  /*3500*/  IMAD.MOV R33, RZ, RZ, -R22 ;  /* 0x000000ffff217224 */ /* 0x000fe400078e0a16 */
[C---:B------:R-:W-:Y:S02]  /*3510*/  IMAD R2, R35.reuse, R29, R2 ;  /* 0x0000001d23027224 */ /* 0x040fe400078e0202 */
[----:B------:R-:W-:-:S03]  /*3520*/  IMAD R20, R35, R33, R20 ;  /* 0x0000002123147224 */ /* 0x000fc600078e0214 */
[-C--:B------:R-:W-:Y:S02]  /*3530*/  ISETP.GE.U32.AND P0, PT, R2, R35.reuse, PT ;  /* 0x000000230200720c */ /* 0x080fe40003f06070 */
[----:B------:R-:W-:-:S11]  /*3540*/  ISETP.GE.U32.AND P2, PT, R20, R35, PT ;  /* 0x000000231400720c */ /* 0x000fd60003f46070 */
[--C-:B------:R-:W-:Y:S02]  /*3550*/  @P0 IMAD.IADD R2, R2, 0x1, -R35.reuse ;  /* 0x0000000102020824 */ /* 0x100fe400078e0a23 */
[----:B------:R-:W-:-:S03]  /*3560*/  @P2 IMAD.IADD R20, R20, 0x1, -R35 ;  /* 0x0000000114142824 */ /* 0x000fc600078e0a23 */
[-C--:B------:R-:W-:Y:S02]  /*3570*/  ISETP.GE.U32.AND P0, PT, R2, R35.reuse, PT ;  /* 0x000000230200720c */ /* 0x080fe40003f06070 */
[----:B------:R-:W-:-:S11]  /*3580*/  ISETP.GE.U32.AND P2, PT, R20, R35, PT ;  /* 0x000000231400720c */ /* 0x000fd60003f46070 */
[--C-:B------:R-:W-:Y:S02]  /*3590*/  @P0 IMAD.IADD R2, R2, 0x1, -R35.reuse ;  /* 0x0000000102020824 */ /* 0x100fe400078e0a23 */
[----:B------:R-:W-:-:S03]  /*35a0*/  @P2 IMAD.IADD R20, R20, 0x1, -R35 ;  /* 0x0000000114142824 */ /* 0x000fc600078e0a23 */
[C---:B------:R-:W-:Y:S02]  /*35b0*/  SEL R33, R31.reuse, R2, !P1 ;  /* 0x000000021f217207 */ /* 0x040fe40004800000 */
[----:B------:R-:W-:Y:S01]  /*35c0*/  SEL R30, R31, R20, !P1 ;  /* 0x000000141f1e7207 */ /* 0x000fe20004800000 */
[----:B------:R-:W-:Y:S02]  /*35d0*/  IMAD.MOV.U32 R20, RZ, RZ, R25 ;  /* 0x000000ffff147224 */ /* 0x000fe400078e0019 */
[----:B------:R-:W-:Y:S01]  /*35e0*/  IMAD.MOV.U32 R25, RZ, RZ, R15 ;  /* 0x000000ffff197224 */ /* 0x000fe200078e000f */
[----:B------:R-:W-:Y:S01]  /*35f0*/  ISETP.GE.AND P0, PT, R33, R30, PT ;  /* 0x0000001e2100720c */ /* 0x000fe20003f06270 */
[----:B------:R-:W-:-:S12]  /*3600*/  IMAD.MOV.U32 R29, RZ, RZ, R20 ;  /* 0x000000ffff1d7224 */ /* 0x000fd800078e0014 */
[----:B------:R-:W-:Y:S05]  /*3610*/  @P0 BRA `(.L_x_32) ;  /* 0xfffffffc00640947 */ /* 0x000fea000383ffff */
[----:B------:R-:W-:Y:S05]  /*3620*/  BSYNC.RECONVERGENT B2 ;  /* 0x0000000000027941 */ /* 0x000fea0003800200 */
.L_x_31:
[----:B------:R-:W-:-:S04]  /*3630*/  IMAD.WIDE R30, R30, 0x4, R16 ;  /* 0x000000041e1e7825 */ /* 0x000fc800078e0210 */
[----:B------:R-:W-:Y:S01]  /*3640*/  IMAD.WIDE R28, R33, 0x4, R16 ;  /* 0x00000004211c7825 */ /* 0x000fe200078e0210 */
[----:B------:R-:W2:Y:S04]  /*3650*/  LD.E R35, desc[UR36][R30.64] ;  /* 0x000000241e237980 */ /* 0x000ea8000c101900 */
[----:B------:R-:W3:Y:S01]  /*3660*/  LD.E R33, desc[UR36][R28.64] ;  /* 0x000000241c217980 */ /* 0x000ee2000c101900 */
[----:B------:R-:W-:Y:S02]  /*3670*/  IMAD.MOV.U32 R15, RZ, RZ, R3 ;  /* 0x000000ffff0f7224 */ /* 0x000fe400078e0003 */
[----:B------:R-:W-:Y:S02]  /*3680*/  IMAD.MOV.U32 R21, RZ, RZ, R25 ;  /* 0x000000ffff157224 */ /* 0x000fe400078e0019 */
[----:B------:R-:W-:-:S02]  /*3690*/  IMAD.MOV.U32 R14, RZ, RZ, R24 ;  /* 0x000000ffff0e7224 */ /* 0x000fc400078e0018 */
[----:B------:R-:W-:Y:S02]  /*36a0*/  IMAD.MOV.U32 R3, RZ, RZ, R32 ;  /* 0x000000ffff037224 */ /* 0x000fe400078e0020 */
[----:B------:R-:W-:Y:S01]  /*36b0*/  IMAD.MOV.U32 R2, RZ, RZ, R4 ;  /* 0x000000ffff027224 */ /* 0x000fe200078e0004 */
[----:B--2---:R2:W-:Y:S04]  /*36c0*/  ST.E desc[UR36][R28.64], R35 ;  /* 0x000000231c007985 */ /* 0x0045e8000c101924 */
[----:B---3--:R2:W-:Y:S01]  /*36d0*/  ST.E desc[UR36][R30.64], R33 ;  /* 0x000000211e007985 */ /* 0x0085e2000c101924 */
[----:B------:R-:W-:Y:S05]  /*36e0*/  BRA `(.L_x_29) ;  /* 0x0000000800647947 */ /* 0x000fea0003800000 */
.L_x_30:
[----:B------:R-:W-:-:S13]  /*36f0*/  ISETP.GE.U32.AND P0, PT, R15, 0x46, PT ;  /* 0x000000460f00780c */ /* 0x000fda0003f06070 */
[----:B------:R-:W-:Y:S05]  /*3700*/  @!P0 BRA `(.L_x_33) ;  /* 0x00000004004c8947 */ /* 0x000fea0003800000 */
[----:B------:R-:W0:Y:S01]  /*3710*/  LDC R20, c[0x0][0x390] ;  /* 0x0000e400ff147b82 */ /* 0x000e220000000800 */
[----:B------:R-:W1:Y:S01]  /*3720*/  I2F.U32.RP R2, R13 ;  /* 0x0000000d00027306 */ /* 0x000e620000209000 */
[----:B------:R-:W-:Y:S01]  /*3730*/  IMAD.MOV R21, RZ, RZ, -R13 ;  /* 0x000000ffff157224 */ /* 0x000fe200078e0a0d */
[----:B------:R-:W-:Y:S01]  /*3740*/  BSSY.RECONVERGENT B2, `(.L_x_34) ;  /* 0x000003e000027945 */ /* 0x000fe20003800200 */
[----:B------:R-:W-:-:S05]  /*3750*/  ISETP.NE.U32.AND P1, PT, R13, RZ, PT ;  /* 0x000000ff0d00720c */ /* 0x000fca0003f25070 */
[----:B-1----:R-:W1:Y:S08]  /*3760*/  MUFU.RCP R2, R2 ;  /* 0x0000000200027308 */ /* 0x002e700000001000 */
[----:B0-----:R-:W0:Y:S01]  /*3770*/  I2F.U32.RP R22, R20 ;  /* 0x0000001400167306 */ /* 0x001e220000209000 */
[----:B------:R-:W-:Y:S02]  /*3780*/  ISETP.NE.U32.AND P2, PT, R20, RZ, PT ;  /* 0x000000ff1400720c */ /* 0x000fe40003f45070 */
[----:B------:R-:W-:Y:S01]  /*3790*/  LOP3.LUT R32, RZ, R20, RZ, 0x33, !PT ;  /* 0x00000014ff207212 */ /* 0x000fe200078e33ff */
[----:B-1----:R-:W-:-:S02]  /*37a0*/  VIADD R30, R2, 0xffffffe ;  /* 0x0ffffffe021e7836 */ /* 0x002fc40000000000 */
[----:B------:R-:W-:Y:S02]  /*37b0*/  IMAD.MOV.U32 R2, RZ, RZ, R4 ;  /* 0x000000ffff027224 */ /* 0x000fe400078e0004 */
[----:B------:R1:W2:Y:S08]  /*37c0*/  F2I.FTZ.U32.TRUNC.NTZ R31, R30 ;  /* 0x0000001e001f7305 */ /* 0x0002b0000021f000 */
[----:B0-----:R-:W0:Y:S01]  /*37d0*/  MUFU.RCP R22, R22 ;  /* 0x0000001600167308 */ /* 0x001e220000001000 */
[----:B-1----:R-:W-:-:S02]  /*37e0*/  IMAD.MOV.U32 R30, RZ, RZ, RZ ;  /* 0x000000ffff1e7224 */ /* 0x002fc400078e00ff */
[----:B--2---:R-:W-:-:S04]  /*37f0*/  IMAD R21, R21, R31, RZ ;  /* 0x0000001f15157224 */ /* 0x004fc800078e02ff */
[----:B------:R-:W-:-:S04]  /*3800*/  IMAD.HI.U32 R31, R31, R21, R30 ;  /* 0x000000151f1f7227 */ /* 0x000fc800078e001e */
[----:B------:R-:W-:Y:S02]  /*3810*/  IMAD.MOV.U32 R21, RZ, RZ, R25 ;  /* 0x000000ffff157224 */ /* 0x000fe400078e0019 */
[----:B0-----:R-:W-:-:S04]  /*3820*/  VIADD R14, R22, 0xffffffe ;  /* 0x0ffffffe160e7836 */ /* 0x001fc80000000000 */
[----:B------:R0:W1:Y:S02]  /*3830*/  F2I.FTZ.U32.TRUNC.NTZ R15, R14 ;  /* 0x0000000e000f7305 */ /* 0x000064000021f000 */
[----:B0-----:R-:W-:Y:S02]  /*3840*/  IMAD.MOV.U32 R14, RZ, RZ, RZ ;  /* 0x000000ffff0e7224 */ /* 0x001fe400078e00ff */
[----:B-1----:R-:W-:-:S04]  /*3850*/  IMAD.MOV R33, RZ, RZ, -R15 ;  /* 0x000000ffff217224 */ /* 0x002fc800078e0a0f */
[----:B------:R-:W-:-:S04]  /*3860*/  IMAD R33, R33, R20, RZ ;  /* 0x0000001421217224 */ /* 0x000fc800078e02ff */
[----:B------:R-:W-:Y:S01]  /*3870*/  IMAD.HI.U32 R30, R15, R33, R14 ;  /* 0x000000210f1e7227 */ /* 0x000fe200078e000e */
[----:B------:R-:W-:-:S03]  /*3880*/  LOP3.LUT R33, RZ, R13, RZ, 0x33, !PT ;  /* 0x0000000dff217212 */ /* 0x000fc600078e33ff */
[----:B------:R-:W-:Y:S02]  /*3890*/  IMAD.MOV.U32 R14, RZ, RZ, R24 ;  /* 0x000000ffff0e7224 */ /* 0x000fe400078e0018 */
[----:B------:R-:W-:-:S07]  /*38a0*/  IMAD.MOV.U32 R15, RZ, RZ, R3 ;  /* 0x000000ffff0f7224 */ /* 0x000fce00078e0003 */
.L_x_35:
[----:B------:R-:W-:Y:S02]  /*38b0*/  SHF.R.U32.HI R3, RZ, 0x2, R28 ;  /* 0x00000002ff037819 */ /* 0x000fe4000001161c */
[----:B------:R-:W-:Y:S02]  /*38c0*/  SHF.R.U32.HI R24, RZ, 0x2, R29 ;  /* 0x00000002ff187819 */ /* 0x000fe4000001161d */
[----:B------:R-:W-:Y:S01]  /*38d0*/  LOP3.LUT R4, R3, R28, RZ, 0x3c, !PT ;  /* 0x0000001c03047212 */ /* 0x000fe200078e3cff */
[----:B------:R-:W-:Y:S01]  /*38e0*/  IMAD.SHL.U32 R3, R15, 0x10, RZ ;  /* 0x000000100f037824 */ /* 0x000fe200078e00ff */
[----:B------:R-:W-:Y:S01]  /*38f0*/  LOP3.LUT R25, R24, R29, RZ, 0x3c, !PT ;  /* 0x0000001d18197212 */ /* 0x000fe200078e3cff */
[----:B------:R-:W-:Y:S02]  /*3900*/  IMAD.MOV.U32 R28, RZ, RZ, R14 ;  /* 0x000000ffff1c7224 */ /* 0x000fe400078e000e */
[----:B------:R-:W-:Y:S02]  /*3910*/  IMAD.SHL.U32 R22, R4, 0x2, RZ ;  /* 0x0000000204167824 */ /* 0x000fe400078e00ff */
[----:B------:R-:W-:-:S02]  /*3920*/  IMAD.MOV.U32 R14, RZ, RZ, R15 ;  /* 0x000000ffff0e7224 */ /* 0x000fc400078e000f */
[----:B------:R-:W-:Y:S01]  /*3930*/  IMAD.MOV.U32 R29, RZ, RZ, R21 ;  /* 0x000000ffff1d7224 */ /* 0x000fe200078e0015 */
[----:B------:R-:W-:Y:S01]  /*3940*/  LOP3.LUT R4, R4, R22, R3, 0x96, !PT ;  /* 0x0000001604047212 */ /* 0x000fe200078e9603 */
[----:B------:R-:W-:-:S03]  /*3950*/  IMAD.SHL.U32 R22, R25, 0x2, RZ ;  /* 0x0000000219167824 */ /* 0x000fc600078e00ff */
[----:B------:R-:W-:-:S05]  /*3960*/  LOP3.LUT R3, R4, R15, RZ, 0x3c, !PT ;  /* 0x0000000f04037212 */ /* 0x000fca00078e3cff */
[----:B------:R-:W-:Y:S02]  /*3970*/  IMAD.SHL.U32 R4, R3, 0x10, RZ ;  /* 0x0000001003047824 */ /* 0x000fe400078e00ff */
[----:B------:R-:W-:-:S03]  /*3980*/  IMAD.MOV.U32 R21, RZ, RZ, R3 ;  /* 0x000000ffff157224 */ /* 0x000fc600078e0003 */
        /* <DEDUP_REMOVED lines=9> */
[----:B------:R-:W-:Y:S02]  /*3a20*/  IMAD R25, R20, R4, R25 ;  /* 0x0000000414197224 */ /* 0x000fe400078e0219 */
[----:B------:R-:W-:-:S03]  /*3a30*/  IMAD R22, R13, R24, R22 ;  /* 0x000000180d167224 */ /* 0x000fc600078e0216 */
[----:B------:R-:W-:Y:S02]  /*3a40*/  ISETP.GE.U32.AND P0, PT, R25, R20, PT ;  /* 0x000000141900720c */ /* 0x000fe40003f06070 */
[----:B------:R-:W-:-:S11]  /*3a50*/  ISETP.GE.U32.AND P3, PT, R22, R13, PT ;  /* 0x0000000d1600720c */ /* 0x000fd60003f66070 */
[----:B------:R-:W-:Y:S02]  /*3a60*/  @P0 IMAD.IADD R25, R25, 0x1, -R20 ;  /* 0x0000000119190824 */ /* 0x000fe400078e0a14 */
[----:B------:R-:W-:-:S03]  /*3a70*/  @P3 IMAD.IADD R22, R22, 0x1, -R13 ;  /* 0x0000000116163824 */ /* 0x000fc600078e0a0d */
[----:B------:R-:W-:Y:S02]  /*3a80*/  ISETP.GE.U32.AND P0, PT, R25, R20, PT ;  /* 0x000000141900720c */ /* 0x000fe40003f06070 */
[----:B------:R-:W-:-:S11]  /*3a90*/  ISETP.GE.U32.AND P3, PT, R22, R13, PT ;  /* 0x0000000d1600720c */ /* 0x000fd60003f66070 */
[----:B------:R-:W-:Y:S02]  /*3aa0*/  @P0 IMAD.IADD R25, R25, 0x1, -R20 ;  /* 0x0000000119190824 */ /* 0x000fe400078e0a14 */
[----:B------:R-:W-:-:S03]  /*3ab0*/  @P3 IMAD.IADD R22, R22, 0x1, -R13 ;  /* 0x0000000116163824 */ /* 0x000fc600078e0a0d */
[----:B------:R-:W-:Y:S02]  /*3ac0*/  SEL R4, R32, R25, !P2 ;  /* 0x0000001920047207 */ /* 0x000fe40005000000 */
[----:B------:R-:W-:-:S05]  /*3ad0*/  SEL R37, R33, R22, !P1 ;  /* 0x0000001621257207 */ /* 0x000fca0004800000 */
[----:B------:R-:W-:-:S05]  /*3ae0*/  IMAD.IADD R25, R4, 0x1, R37 ;  /* 0x0000000104197824 */ /* 0x000fca00078e0225 */
[----:B------:R-:W-:-:S04]  /*3af0*/  ISETP.GE.AND P0, PT, R25, R20, PT ;  /* 0x000000141900720c */ /* 0x000fc80003f06270 */
[----:B------:R-:W-:-:S13]  /*3b00*/  ISETP.LT.OR P0, PT, R4, R37, P0 ;  /* 0x000000250400720c */ /* 0x000fda0000701670 */
[----:B------:R-:W-:Y:S05]  /*3b10*/  @P0 BRA `(.L_x_35) ;  /* 0xfffffffc00640947 */ /* 0x000fea000383ffff */
[----:B------:R-:W-:Y:S05]  /*3b20*/  BSYNC.RECONVERGENT B2 ;  /* 0x0000000000027941 */ /* 0x000fea0003800200 */
.L_x_34:
[----:B------:R-:W-:Y:S01]  /*3b30*/  ISETP.GE.AND P0, PT, R37, 0x1, PT ;  /* 0x000000012500780c */ /* 0x000fe20003f06270 */
[----:B------:R-:W-:Y:S01]  /*3b40*/  BSSY.RECONVERGENT B2, `(.L_x_36) ;  /* 0x000000e000027945 */ /* 0x000fe20003800200 */
[----:B------:R-:W-:Y:S02]  /*3b50*/  IMAD.MOV.U32 R20, RZ, RZ, R29 ;  /* 0x000000ffff147224 */ /* 0x000fe400078e001d */
[----:B------:R-:W-:-:S09]  /*3b60*/  IMAD.MOV.U32 R3, RZ, RZ, R28 ;  /* 0x000000ffff037224 */ /* 0x000fd200078e001c */
[----:B------:R-:W-:Y:S05]  /*3b70*/  @!P0 BRA `(.L_x_37) ;  /* 0x0000000000288947 */ /* 0x000fea0003800000 */
[----:B------:R-:W-:-:S07]  /*3b80*/  IMAD.IADD R31, R4, 0x1, -R37 ;  /* 0x00000001041f7824 */ /* 0x000fce00078e0a25 */
.L_x_38:
[----:B0-----:R-:W-:-:S05]  /*3b90*/  IMAD.WIDE R24, R31, 0x4, R16 ;  /* 0x000000041f187825 */ /* 0x001fca00078e0210 */
[----:B------:R-:W2:Y:S01]  /*3ba0*/  LD.E R33, desc[UR36][R24.64] ;  /* 0x0000002418217980 */ /* 0x000ea2000c101900 */
[----:B------:R-:W-:-:S05]  /*3bb0*/  IMAD.WIDE.U32 R28, R37, 0x4, R24 ;  /* 0x00000004251c7825 */ /* 0x000fca00078e0018 */
[----:B------:R-:W3:Y:S01]  /*3bc0*/  LD.E R35, desc[UR36][R28.64] ;  /* 0x000000241c237980 */ /* 0x000ee2000c101900 */
[----:B------:R-:W-:-:S05]  /*3bd0*/  VIADD R31, R31, 0x1 ;  /* 0x000000011f1f7836 */ /* 0x000fca0000000000 */
[----:B------:R-:W-:Y:S01]  /*3be0*/  ISETP.GE.AND P0, PT, R31, R4, PT ;  /* 0x000000041f00720c */ /* 0x000fe20003f06270 */
[----:B---3--:R0:W-:Y:S04]  /*3bf0*/  ST.E desc[UR36][R24.64], R35 ;  /* 0x0000002318007985 */ /* 0x0081e8000c101924 */
[----:B--2---:R0:W-:Y:S08]  /*3c00*/  ST.E desc[UR36][R28.64], R33 ;  /* 0x000000211c007985 */ /* 0x0041f0000c101924 */
[----:B------:R-:W-:Y:S05]  /*3c10*/  @!P0 BRA `(.L_x_38) ;  /* 0xfffffffc00dc8947 */ /* 0x000fea000383ffff */
.L_x_37:
[----:B------:R-:W-:Y:S05]  /*3c20*/  BSYNC.RECONVERGENT B2 ;  /* 0x0000000000027941 */ /* 0x000fea0003800200 */
.L_x_36:
[----:B------:R-:W-:Y:S05]  /*3c30*/  BRA `(.L_x_29) ;  /* 0x0000000400107947 */ /* 0x000fea0003800000 */
.L_x_33:
[----:B------:R-:W0:Y:S01]  /*3c40*/  LDC R20, c[0x0][0x390] ;  /* 0x0000e400ff147b82 */ /* 0x000e220000000800 */
[----:B------:R-:W-:Y:S01]  /*3c50*/  IMAD.MOV.U32 R14, RZ, RZ, RZ ;  /* 0x000000ffff0e7224 */ /* 0x000fe200078e00ff */
[----:B------:R-:W-:Y:S01]  /*3c60*/  BSSY.RECONVERGENT B2, `(.L_x_39) ;  /* 0x0000033000027945 */ /* 0x000fe20003800200 */
[----:B------:R-:W-:Y:S01]  /*3c70*/  IMAD.MOV.U32 R21, RZ, RZ, R25 ;  /* 0x000000ffff157224 */ /* 0x000fe200078e0019 */
[----:B0-----:R-:W0:Y:S01]  /*3c80*/  I2F.U32.RP R2, R20 ;  /* 0x0000001400027306 */ /* 0x001e220000209000 */
[----:B------:R-:W-:-:S07]  /*3c90*/  ISETP.NE.U32.AND P1, PT, R20, RZ, PT ;  /* 0x000000ff1400720c */ /* 0x000fce0003f25070 */
[----:B0-----:R-:W0:Y:S02]  /*3ca0*/  MUFU.RCP R2, R2 ;  /* 0x0000000200027308 */ /* 0x001e240000001000 */
[----:B0-----:R-:W-:Y:S02]  /*3cb0*/  VIADD R22, R2, 0xffffffe ;  /* 0x0ffffffe02167836 */ /* 0x001fe40000000000 */
[----:B------:R-:W-:Y:S01]  /*3cc0*/  IMAD.MOV.U32 R2, RZ, RZ, R4 ;  /* 0x000000ffff027224 */ /* 0x000fe200078e0004 */
[----:B------:R-:W-:-:S03]  /*3cd0*/  LOP3.LUT R4, RZ, R20, RZ, 0x33, !PT ;  /* 0x00000014ff047212 */ /* 0x000fc600078e33ff */
[----:B------:R-:W0:Y:S02]  /*3ce0*/  F2I.FTZ.U32.TRUNC.NTZ R15, R22 ;  /* 0x00000016000f7305 */ /* 0x000e24000021f000 */
[----:B0-----:R-:W-:-:S04]  /*3cf0*/  IMAD.MOV R31, RZ, RZ, -R15 ;  /* 0x000000ffff1f7224 */ /* 0x001fc800078e0a0f */
[----:B------:R-:W-:-:S04]  /*3d00*/  IMAD R31, R31, R20, RZ ;  /* 0x000000141f1f7224 */ /* 0x000fc800078e02ff */
[----:B------:R-:W-:-:S04]  /*3d10*/  IMAD.HI.U32 R31, R15, R31, R14 ;  /* 0x0000001f0f1f7227 */ /* 0x000fc800078e000e */
[----:B------:R-:W-:Y:S02]  /*3d20*/  IMAD.MOV.U32 R14, RZ, RZ, R24 ;  /* 0x000000ffff0e7224 */ /* 0x000fe400078e0018 */
[----:B------:R-:W-:-:S07]  /*3d30*/  IMAD.MOV.U32 R15, RZ, RZ, R3 ;  /* 0x000000ffff0f7224 */ /* 0x000fce00078e0003 */
.L_x_40:
[----:B------:R-:W-:Y:S01]  /*3d40*/  SHF.R.U32.HI R3, RZ, 0x2, R28 ;  /* 0x00000002ff037819 */ /* 0x000fe2000001161c */
[----:B------:R-:W-:-:S03]  /*3d50*/  IMAD.SHL.U32 R22, R15, 0x10, RZ ;  /* 0x000000100f167824 */ /* 0x000fc600078e00ff */
[----:B------:R-:W-:Y:S02]  /*3d60*/  LOP3.LUT R3, R3, R28, RZ, 0x3c, !PT ;  /* 0x0000001c03037212 */ /* 0x000fe400078e3cff */
[----:B------:R-:W-:-:S03]  /*3d70*/  SHF.R.U32.HI R28, RZ, 0x2, R29 ;  /* 0x00000002ff1c7819 */ /* 0x000fc6000001161d */
[----:B------:R-:W-:-:S05]  /*3d80*/  IMAD.SHL.U32 R24, R3, 0x2, RZ ;  /* 0x0000000203187824 */ /* 0x000fca00078e00ff */
[----:B------:R-:W-:Y:S02]  /*3d90*/  LOP3.LUT R22, R3, R24, R22, 0x96, !PT ;  /* 0x0000001803167212 */ /* 0x000fe400078e9616 */
[----:B------:R-:W-:Y:S01]  /*3da0*/  LOP3.LUT R3, R28, R29, RZ, 0x3c, !PT ;  /* 0x0000001d1c037212 */ /* 0x000fe200078e3cff */
[----:B------:R-:W-:Y:S01]  /*3db0*/  IMAD.MOV.U32 R28, RZ, RZ, R14 ;  /* 0x000000ffff1c7224 */ /* 0x000fe200078e000e */
[----:B------:R-:W-:Y:S01]  /*3dc0*/  LOP3.LUT R25, R22, R15, RZ, 0x3c, !PT ;  /* 0x0000000f16197212 */ /* 0x000fe200078e3cff */
[----:B------:R-:W-:Y:S02]  /*3dd0*/  IMAD.MOV.U32 R14, RZ, RZ, R15 ;  /* 0x000000ffff0e7224 */ /* 0x000fe400078e000f */
[----:B------:R-:W-:Y:S02]  /*3de0*/  IMAD.SHL.U32 R24, R3, 0x2, RZ ;  /* 0x0000000203187824 */ /* 0x000fe400078e00ff */
        /* <DEDUP_REMOVED lines=20> */
[C---:B------:R-:W-:Y:S01]  /*3f30*/  SEL R22, R4.reuse, R29, !P1 ;  /* 0x0000001d04167207 */ /* 0x040fe20004800000 */
[----:B------:R-:W-:Y:S01]  /*3f40*/  IMAD.MOV.U32 R29, RZ, RZ, R21 ;  /* 0x000000ffff1d7224 */ /* 0x000fe200078e0015 */
[----:B------:R-:W-:Y:S01]  /*3f50*/  SEL R3, R4, R3, !P1 ;  /* 0x0000000304037207 */ /* 0x000fe20004800000 */
[----:B------:R-:W-:-:S03]  /*3f60*/  IMAD.MOV.U32 R21, RZ, RZ, R25 ;  /* 0x000000ffff157224 */ /* 0x000fc600078e0019 */
[----:B------:R-:W-:-:S13]  /*3f70*/  ISETP.GE.AND P0, PT, R22, R3, PT ;  /* 0x000000031600720c */ /* 0x000fda0003f06270 */
[----:B------:R-:W-:Y:S05]  /*3f80*/  @P0 BRA `(.L_x_40) ;  /* 0xfffffffc006c0947 */ /* 0x000fea000383ffff */
[----:B------:R-:W-:Y:S05]  /*3f90*/  BSYNC.RECONVERGENT B2 ;  /* 0x0000000000027941 */ /* 0x000fea0003800200 */
.L_x_39:
[----:B------:R-:W-:Y:S02]  /*3fa0*/  IMAD.MOV.U32 R4, RZ, RZ, R3 ;  /* 0x000000ffff047224 */ /* 0x000fe400078e0003 */
[----:B------:R-:W-:Y:S02]  /*3fb0*/  IMAD.MOV.U32 R20, RZ, RZ, R29 ;  /* 0x000000ffff147224 */ /* 0x000fe400078e001d */
[----:B------:R-:W-:Y:S02]  /*3fc0*/  IMAD.MOV.U32 R31, RZ, RZ, R22 ;  /* 0x000000ffff1f7224 */ /* 0x000fe400078e0016 */
[----:B------:R-:W-:-:S07]  /*3fd0*/  IMAD.MOV.U32 R3, RZ, RZ, R28 ;  /* 0x000000ffff037224 */ /* 0x000fce00078e001c */
.L_x_41:
[----:B-1----:R-:W-:-:S04]  /*3fe0*/  IMAD.WIDE R28, R4, 0x4, R16 ;  /* 0x00000004041c7825 */ /* 0x002fc800078e0210 */
[C---:B------:R-:W-:Y:S01]  /*3ff0*/  IMAD.WIDE R24, R31.reuse, 0x4, R16 ;  /* 0x000000041f187825 */ /* 0x040fe200078e0210 */
[----:B------:R-:W2:Y:S04]  /*4000*/  LD.E R35, desc[UR36][R28.64] ;  /* 0x000000241c237980 */ /* 0x000ea8000c101900 */
[----:B------:R-:W3:Y:S01]  /*4010*/  LD.E R33, desc[UR36][R24.64] ;  /* 0x0000002418217980 */ /* 0x000ee2000c101900 */
[----:B------:R-:W-:Y:S02]  /*4020*/  VIADD R31, R31, 0x1 ;  /* 0x000000011f1f7836 */ /* 0x000fe40000000000 */
[----:B------:R-:W-:-:S05]  /*4030*/  VIADD R4, R4, 0xffffffff ;  /* 0xffffffff04047836 */ /* 0x000fca0000000000 */
[----:B------:R-:W-:Y:S01]  /*4040*/  ISETP.GE.AND P0, PT, R31, R4, PT ;  /* 0x000000041f00720c */ /* 0x000fe20003f06270 */
[----:B--2---:R1:W-:Y:S04]  /*4050*/  ST.E desc[UR36][R24.64], R35 ;  /* 0x0000002318007985 */ /* 0x0043e8000c101924 */
[----:B---3--:R1:W-:Y:S08]  /*4060*/  ST.E desc[UR36][R28.64], R33 ;  /* 0x000000211c007985 */ /* 0x0083f0000c101924 */
[----:B------:R-:W-:Y:S05]  /*4070*/  @!P0 BRA `(.L_x_41) ;  /* 0xfffffffc00d88947 */ /* 0x000fea000383ffff */
.L_x_29:
[----:B------:R-:W-:Y:S05]  /*4080*/  BSYNC.RECONVERGENT B1 ;  /* 0x0000000000017941 */ /* 0x000fea0003800200 */
.L_x_27:
[----:B------:R-:W3:Y:S01]  /*4090*/  LDCU UR4, c[0x0][0x390] ;  /* 0x00007200ff0477ac */ /* 0x000ee20008000800 */
[----:B------:R-:W-:Y:S01]  /*40a0*/  CS2R R42, SRZ ;  /* 0x00000000002a7805 */ /* 0x000fe2000001ff00 */
[----:B---3--:R-:W-:-:S09]  /*40b0*/  UISETP.GE.AND UP0, UPT, UR4, 0x2, UPT ;  /* 0x000000020400788c */ /* 0x008fd2000bf06270 */
[----:B------:R-:W-:Y:S05]  /*40c0*/  BRA.U !UP0, `(.L_x_42) ;  /* 0x0000000d084c7547 */ /* 0x000fea000b800000 */
[----:B------:R-:W-:Y:S01]  /*40d0*/  UISETP.NE.AND UP0, UPT, UR4, 0x2, UPT ;  /* 0x000000020400788c */ /* 0x000fe2000bf05270 */
[----:B------:R-:W-:Y:S01]  /*40e0*/  IMAD.MOV.U32 R45, RZ, RZ, 0x1 ;  /* 0x00000001ff2d7424 */ /* 0x000fe200078e00ff */
[----:B------:R-:W-:-:S07]  /*40f0*/  CS2R R42, SRZ ;  /* 0x00000000002a7805 */ /* 0x000fce000001ff00 */
[----:B------:R-:W-:Y:S05]  /*4100*/  BRA.U !UP0, `(.L_x_43) ;  /* 0x0000000908247547 */ /* 0x000fea000b800000 */
[----:B------:R-:W-:Y:S01]  /*4110*/  BSSY.RECONVERGENT B1, `(.L_x_44) ;  /* 0x0000087000017945 */ /* 0x000fe20003800200 */
[----:B01----:R-:W-:Y:S01]  /*4120*/  IMAD.MOV.U32 R25, RZ, RZ, 0x1 ;  /* 0x00000001ff197424 */ /* 0x003fe200078e00ff */
[----:B------:R-:W-:-:S07]  /*4130*/  CS2R R42, SRZ ;  /* 0x00000000002a7805 */ /* 0x000fce000001ff00 */
.L_x_53:
[----:B------:R-:W-:Y:S01]  /*4140*/  IMAD.WIDE.U32 R44, R25, 0x4, R16 ;  /* 0x00000004192c7825 */ /* 0x000fe200078e0010 */
[----:B--2---:R-:W0:Y:S04]  /*4150*/  LDC.64 R28, c[0x0][0x380] ;  /* 0x0000e000ff1c7b82 */ /* 0x004e280000000a00 */
[----:B------:R-:W0:Y:S04]  /*4160*/  LD.E R22, desc[UR36][R44.64] ;  /* 0x000000242c167980 */ /* 0x000e28000c101900 */
[----:B------:R-:W2:Y:S01]  /*4170*/  LD.E R47, desc[UR36][R44.64+-0x4] ;  /* 0xfffffc242c2f7980 */ /* 0x000ea2000c101900 */
[----:B0-----:R-:W-:-:S04]  /*4180*/  IMAD.WIDE R50, R22, 0x4, R28 ;  /* 0x0000000416327825 */ /* 0x001fc800078e021c */
[----:B--2---:R-:W-:Y:S02]  /*4190*/  IMAD.WIDE R28, R47, 0x4, R28 ;  /* 0x000000042f1c7825 */ /* 0x004fe400078e021c */
[----:B------:R-:W2:Y:S04]  /*41a0*/  LDG.E R50, desc[UR36][R50.64] ;  /* 0x0000002432327981 */ /* 0x000ea8000c1e1900 */
[----:B------:R-:W2:Y:S01]  /*41b0*/  LDG.E R29, desc[UR36][R28.64] ;  /* 0x000000241c1d7981 */ /* 0x000ea2000c1e1900 */
[----:B------:R-:W-:Y:S01]  /*41c0*/  BSSY.RECONVERGENT B2, `(.L_x_45) ;  /* 0x0000006000027945 */ /* 0x000fe20003800200 */
[----:B------:R-:W-:Y:S01]  /*41d0*/  MOV R4, 0x4220 ;  /* 0x0000422000047802 */ /* 0x000fe20000000f00 */
[----:B--2---:R-:W-:-:S04]  /*41e0*/  IMAD.IADD R46, R50, 0x1, -R29 ;  /* 0x00000001322e7824 */ /* 0x004fc800078e0a1d */
[----:B------:R-:W0:Y:S02]  /*41f0*/  I2F.F64 R30, R46 ;  /* 0x0000002e001e7312 */ /* 0x000e240000201c00 */
[----:B0-----:R-:W-:-:S11]  /*4200*/  DADD R52, -RZ, |R30| ;  /* 0x00000000ff347229 */ /* 0x001fd6000000051e */
[----:B------:R-:W-:Y:S05]  /*4210*/  CALL.REL.NOINC `($_Z6SA_TSPPiS_iS_Pdi$__internal_accurate_pow) ;  /* 0x00000038002c7944 */ /* 0x000fea0003c00000 */
[----:B------:R-:W-:Y:S05]  /*4220*/  BSYNC.RECONVERGENT B2 ;  /* 0x0000000000027941 */ /* 0x000fea0003800200 */
.L_x_45:
[----:B------:R-:W0:Y:S02]  /*4230*/  LDC.64 R30, c[0x0][0x388] ;  /* 0x0000e200ff1e7b82 */ /* 0x000e240000000a00 */
[----:B0-----:R-:W-:-:S04]  /*4240*/  IMAD.WIDE R28, R22, 0x4, R30 ;  /* 0x00000004161c7825 */ /* 0x001fc800078e021e */
[----:B------:R-:W-:Y:S01]  /*4250*/  IMAD.WIDE R30, R47, 0x4, R30 ;  /* 0x000000042f1e7825 */ /* 0x000fe200078e021e */
[----:B------:R-:W2:Y:S05]  /*4260*/  LDG.E R22, desc[UR36][R28.64] ;  /* 0x000000241c167981 */ /* 0x000eaa000c1e1900 */
[----:B------:R-:W2:Y:S01]  /*4270*/  LDG.E R31, desc[UR36][R30.64] ;  /* 0x000000241e1f7981 */ /* 0x000ea2000c1e1900 */
[C---:B------:R-:W-:Y:S01]  /*4280*/  ISETP.NE.AND P0, PT, R46.reuse, RZ, PT ;  /* 0x000000ff2e00720c */ /* 0x040fe20003f05270 */
[----:B------:R-:W-:Y:S01]  /*4290*/  BSSY.RECONVERGENT B2, `(.L_x_46) ;  /* 0x000000b000027945 */ /* 0x000fe20003800200 */
[----:B------:R-:W-:Y:S02]  /*42a0*/  ISETP.NE.AND P1, PT, R46, 0x1, PT ;  /* 0x000000012e00780c */ /* 0x000fe40003f25270 */
[----:B------:R-:W-:-:S02]  /*42b0*/  FSEL R24, R24, RZ, P0 ;  /* 0x000000ff18187208 */ /* 0x000fc40000000000 */
[----:B------:R-:W-:Y:S02]  /*42c0*/  FSEL R34, R34, RZ, P0 ;  /* 0x000000ff22227208 */ /* 0x000fe40000000000 */
[----:B------:R-:W-:Y:S02]  /*42d0*/  FSEL R46, R24, RZ, P1 ;  /* 0x000000ff182e7208 */ /* 0x000fe40000800000 */
[----:B------:R-:W-:Y:S02]  /*42e0*/  FSEL R47, R34, 1.875, P1 ;  /* 0x3ff00000222f7808 */ /* 0x000fe40000800000 */
[----:B------:R-:W-:Y:S01]  /*42f0*/  MOV R4, 0x4340 ;  /* 0x0000434000047802 */ /* 0x000fe20000000f00 */
[----:B--2---:R-:W-:-:S04]  /*4300*/  IMAD.IADD R51, R22, 0x1, -R31 ;  /* 0x0000000116337824 */ /* 0x004fc800078e0a1f */
[----:B------:R-:W0:Y:S02]  /*4310*/  I2F.F64 R32, R51 ;  /* 0x0000003300207312 */ /* 0x000e240000201c00 */
[----:B0-----:R-:W-:-:S11]  /*4320*/  DADD R52, -RZ, |R32| ;  /* 0x00000000ff347229 */ /* 0x001fd60000000520 */
[----:B------:R-:W-:Y:S05]  /*4330*/  CALL.REL.NOINC `($_Z6SA_TSPPiS_iS_Pdi$__internal_accurate_pow) ;  /* 0x0000003400e47944 */ /* 0x000fea0003c00000 */
[----:B------:R-:W-:Y:S05]  /*4340*/  BSYNC.RECONVERGENT B2 ;  /* 0x0000000000027941 */ /* 0x000fea0003800200 */
.L_x_46:
[C---:B------:R-:W-:Y:S01]  /*4350*/  ISETP.NE.AND P0, PT, R51.reuse, RZ, PT ;  /* 0x000000ff3300720c */ /* 0x040fe20003f05270 */
[----:B------:R-:W-:Y:S01]  /*4360*/  IMAD.MOV.U32 R32, RZ, RZ, 0x0 ;  /* 0x00000000ff207424 */ /* 0x000fe200078e00ff */
[----:B------:R-:W-:Y:S01]  /*4370*/  ISETP.NE.AND P1, PT, R51, 0x1, PT ;  /* 0x000000013300780c */ /* 0x000fe20003f25270 */
[----:B------:R-:W-:Y:S01]  /*4380*/  IMAD.MOV.U32 R33, RZ, RZ, 0x3fd80000 ;  /* 0x3fd80000ff217424 */ /* 0x000fe200078e00ff */
[----:B------:R-:W-:Y:S01]  /*4390*/  FSEL R24, R24, RZ, P0 ;  /* 0x000000ff18187208 */ /* 0x000fe20000000000 */
[----:B------:R-:W-:Y:S01]  /*43a0*/  BSSY.RECONVERGENT B2, `(.L_x_47) ;  /* 0x000001b000027945 */ /* 0x000fe20003800200 */
[----:B------:R-:W-:Y:S02]  /*43b0*/  FSEL R34, R34, RZ, P0 ;  /* 0x000000ff22227208 */ /* 0x000fe40000000000 */
[----:B------:R-:W-:Y:S02]  /*43c0*/  FSEL R28, R24, RZ, P1 ;  /* 0x000000ff181c7208 */ /* 0x000fe40000800000 */
[----:B------:R-:W-:-:S06]  /*43d0*/  FSEL R29, R34, 1.875, P1 ;  /* 0x3ff00000221d7808 */ /* 0x000fcc0000800000 */
[----:B------:R-:W-:-:S06]  /*43e0*/  DADD R46, R46, R28 ;  /* 0x000000002e2e7229 */ /* 0x000fcc000000001c */
[----:B------:R-:W0:Y:S04]  /*43f0*/  MUFU.RSQ64H R29, R47 ;  /* 0x0000002f001d7308 */ /* 0x000e280000001c00 */
[----:B------:R-:W-:-:S05]  /*4400*/  VIADD R28, R47, 0xfcb00000 ;  /* 0xfcb000002f1c7836 */ /* 0x000fca0000000000 */
[----:B------:R-:W-:Y:S01]  /*4410*/  ISETP.GE.U32.AND P0, PT, R28, 0x7ca00000, PT ;  /* 0x7ca000001c00780c */ /* 0x000fe20003f06070 */
[----:B0-----:R-:W-:-:S08]  /*4420*/  DMUL R30, R28, R28 ;  /* 0x0000001c1c1e7228 */ /* 0x001fd00000000000 */
[----:B------:R-:W-:-:S08]  /*4430*/  DFMA R30, R46, -R30, 1 ;  /* 0x3ff000002e1e742b */ /* 0x000fd0000000081e */
[----:B------:R-:W-:Y:S02]  /*4440*/  DFMA R32, R30, R32, 0.5 ;  /* 0x3fe000001e20742b */ /* 0x000fe40000000020 */
[----:B------:R-:W-:-:S08]  /*4450*/  DMUL R30, R28, R30 ;  /* 0x0000001e1c1e7228 */ /* 0x000fd00000000000 */
[----:B------:R-:W-:-:S08]  /*4460*/  DFMA R36, R32, R30, R28 ;  /* 0x0000001e2024722b */ /* 0x000fd0000000001c */
[----:B------:R-:W-:Y:S02]  /*4470*/  DMUL R30, R46, R36 ;  /* 0x000000242e1e7228 */ /* 0x000fe40000000000 */
[----:B------:R-:W-:Y:S02]  /*4480*/  VIADD R33, R37, 0xfff00000 ;  /* 0xfff0000025217836 */ /* 0x000fe40000000000 */
[----:B------:R-:W-:-:S04]  /*4490*/  IMAD.MOV.U32 R32, RZ, RZ, R36 ;  /* 0x000000ffff207224 */ /* 0x000fc800078e0024 */
[----:B------:R-:W-:-:S08]  /*44a0*/  DFMA R38, R30, -R30, R46 ;  /* 0x8000001e1e26722b */ /* 0x000fd0000000002e */
[----:B------:R-:W-:Y:S01]  /*44b0*/  DFMA R34, R38, R32, R30 ;  /* 0x000000202622722b */ /* 0x000fe2000000001e */
[----:B------:R-:W-:Y:S10]  /*44c0*/  @!P0 BRA `(.L_x_48) ;  /* 0x0000000000208947 */ /* 0x000ff40003800000 */
[----:B------:R-:W-:Y:S01]  /*44d0*/  IMAD.MOV.U32 R35, RZ, RZ, R31 ;  /* 0x000000ffff237224 */ /* 0x000fe200078e001f */
[----:B------:R-:W-:Y:S01]  /*44e0*/  MOV R4, 0x4530 ;  /* 0x0000453000047802 */ /* 0x000fe20000000f00 */
[----:B------:R-:W-:Y:S02]  /*44f0*/  IMAD.MOV.U32 R24, RZ, RZ, R36 ;  /* 0x000000ffff187224 */ /* 0x000fe400078e0024 */
[----:B------:R-:W-:Y:S02]  /*4500*/  IMAD.MOV.U32 R32, RZ, RZ, R38 ;  /* 0x000000ffff207224 */ /* 0x000fe400078e0026 */
[----:B------:R-:W-:-:S07]  /*4510*/  IMAD.MOV.U32 R31, RZ, RZ, R33 ;  /* 0x000000ffff1f7224 */ /* 0x000fce00078e0021 */
[----:B------:R-:W-:Y:S05]  /*4520*/  CALL.REL.NOINC `($__internal_1_$__cuda_sm20_dsqrt_rn_f64_mediumpath_v1) ;  /* 0x0000003000b07944 */ /* 0x000fea0003c00000 */
[----:B------:R-:W-:Y:S02]  /*4530*/  IMAD.MOV.U32 R34, RZ, RZ, R24 ;  /* 0x000000ffff227224 */ /* 0x000fe400078e0018 */
[----:B------:R-:W-:-:S07]  /*4540*/  IMAD.MOV.U32 R35, RZ, RZ, R33 ;  /* 0x000000ffff237224 */ /* 0x000fce00078e0021 */
.L_x_48:
[----:B------:R-:W-:Y:S05]  /*4550*/  BSYNC.RECONVERGENT B2 ;  /* 0x0000000000027941 */ /* 0x000fea0003800200 */
.L_x_47:
[----:B------:R-:W2:Y:S01]  /*4560*/  LD.E R44, desc[UR36][R44.64+0x4] ;  /* 0x000004242c2c7980 */ /* 0x000ea2000c101900 */
[----:B------:R-:W2:Y:S02]  /*4570*/  LDC.64 R28, c[0x0][0x380] ;  /* 0x0000e000ff1c7b82 */ /* 0x000ea40000000a00 */
[----:B--2---:R-:W-:-:S06]  /*4580*/  IMAD.WIDE R28, R44, 0x4, R28 ;  /* 0x000000042c1c7825 */ /* 0x004fcc00078e021c */
[----:B------:R-:W2:Y:S01]  /*4590*/  LDG.E R29, desc[UR36][R28.64] ;  /* 0x000000241c1d7981 */ /* 0x000ea2000c1e1900 */
[----:B------:R-:W-:Y:S01]  /*45a0*/  DADD R42, R34, R42 ;  /* 0x00000000222a7229 */ /* 0x000fe2000000002a */
[----:B------:R-:W-:Y:S01]  /*45b0*/  BSSY.RECONVERGENT B2, `(.L_x_49) ;  /* 0x0000006000027945 */ /* 0x000fe20003800200 */
[----:B------:R-:W-:Y:S01]  /*45c0*/  MOV R4, 0x4610 ;  /* 0x0000461000047802 */ /* 0x000fe20000000f00 */
[----:B--2---:R-:W-:-:S04]  /*45d0*/  IMAD.IADD R50, R29, 0x1, -R50 ;  /* 0x000000011d327824 */ /* 0x004fc800078e0a32 */
[----:B------:R-:W0:Y:S02]  /*45e0*/  I2F.F64 R30, R50 ;  /* 0x00000032001e7312 */ /* 0x000e240000201c00 */
[----:B0-----:R-:W-:-:S11]  /*45f0*/  DADD R52, -RZ, |R30| ;  /* 0x00000000ff347229 */ /* 0x001fd6000000051e */
[----:B------:R-:W-:Y:S05]  /*4600*/  CALL.REL.NOINC `($_Z6SA_TSPPiS_iS_Pdi$__internal_accurate_pow) ;  /* 0x0000003400307944 */ /* 0x000fea0003c00000 */
[----:B------:R-:W-:Y:S05]  /*4610*/  BSYNC.RECONVERGENT B2 ;  /* 0x0000000000027941 */ /* 0x000fea0003800200 */
.L_x_49:
[----:B------:R-:W0:Y:S02]  /*4620*/  LDC.64 R28, c[0x0][0x388] ;  /* 0x0000e200ff1c7b82 */ /* 0x000e240000000a00 */
[----:B0-----:R-:W-:-:S06]  /*4630*/  IMAD.WIDE R28, R44, 0x4, R28 ;  /* 0x000000042c1c7825 */ /* 0x001fcc00078e021c */
[----:B------:R-:W2:Y:S01]  /*4640*/  LDG.E R29, desc[UR36][R28.64] ;  /* 0x000000241c1d7981 */ /* 0x000ea2000c1e1900 */
[C---:B------:R-:W-:Y:S01]  /*4650*/  ISETP.NE.AND P0, PT, R50.reuse, RZ, PT ;  /* 0x000000ff3200720c */ /* 0x040fe20003f05270 */
[----:B------:R-:W-:Y:S01]  /*4660*/  BSSY.RECONVERGENT B2, `(.L_x_50) ;  /* 0x000000b000027945 */ /* 0x000fe20003800200 */
[----:B------:R-:W-:Y:S02]  /*4670*/  ISETP.NE.AND P1, PT, R50, 0x1, PT ;  /* 0x000000013200780c */ /* 0x000fe40003f25270 */
[----:B------:R-:W-:Y:S02]  /*4680*/  FSEL R24, R24, RZ, P0 ;  /* 0x000000ff18187208 */ /* 0x000fe40000000000 */
[----:B------:R-:W-:Y:S02]  /*4690*/  FSEL R34, R34, RZ, P0 ;  /* 0x000000ff22227208 */ /* 0x000fe40000000000 */
[----:B------:R-:W-:Y:S02]  /*46a0*/  FSEL R44, R24, RZ, P1 ;  /* 0x000000ff182c7208 */ /* 0x000fe40000800000 */
[----:B------:R-:W-:-:S02]  /*46b0*/  FSEL R45, R34, 1.875, P1 ;  /* 0x3ff00000222d7808 */ /* 0x000fc40000800000 */
[----:B------:R-:W-:Y:S01]  /*46c0*/  MOV R4, 0x4710 ;  /* 0x0000471000047802 */ /* 0x000fe20000000f00 */
[----:B--2---:R-:W-:-:S04]  /*46d0*/  IMAD.IADD R22, R29, 0x1, -R22 ;  /* 0x000000011d167824 */ /* 0x004fc800078e0a16 */
[----:B------:R-:W0:Y:S02]  /*46e0*/  I2F.F64 R30, R22 ;  /* 0x00000016001e7312 */ /* 0x000e240000201c00 */
[----:B0-----:R-:W-:-:S11]  /*46f0*/  DADD R52, -RZ, |R30| ;  /* 0x00000000ff347229 */ /* 0x001fd6000000051e */
[----:B------:R-:W-:Y:S05]  /*4700*/  CALL.REL.NOINC `($_Z6SA_TSPPiS_iS_Pdi$__internal_accurate_pow) ;  /* 0x0000003000f07944 */ /* 0x000fea0003c00000 */
[----:B------:R-:W-:Y:S05]  /*4710*/  BSYNC.RECONVERGENT B2 ;  /* 0x0000000000027941 */ /* 0x000fea0003800200 */
.L_x_50:
        /* <DEDUP_REMOVED lines=30> */
[----:B------:R-:W-:-:S07]  /*4900*/  IMAD.MOV.U32 R32, RZ, RZ, R24 ;  /* 0x000000ffff207224 */ /* 0x000fce00078e0018 */
.L_x_52:
[----:B------:R-:W-:Y:S05]  /*4910*/  BSYNC.RECONVERGENT B2 ;  /* 0x0000000000027941 */ /* 0x000fea0003800200 */
.L_x_51:
[----:B------:R-:W-:Y:S01]  /*4920*/  VIADD R4, R25, 0x1 ;  /* 0x0000000119047836 */ /* 0x000fe20000000000 */
[----:B------:R-:W-:Y:S01]  /*4930*/  LOP3.LUT R29, R5, 0xfffffffe, RZ, 0xc0, !PT ;  /* 0xfffffffe051d7812 */ /* 0x000fe200078ec0ff */
[----:B------:R-:W-:Y:S01]  /*4940*/  DADD R42, R42, R32 ;  /* 0x000000002a2a7229 */ /* 0x000fe20000000020 */
[----:B------:R-:W-:Y:S02]  /*4950*/  VIADD R25, R25, 0x2 ;  /* 0x0000000219197836 */ /* 0x000fe40000000000 */
[----:B------:R-:W-:-:S13]  /*4960*/  ISETP.NE.AND P0, PT, R4, R29, PT ;  /* 0x0000001d0400720c */ /* 0x000fda0003f05270 */
[----:B------:R-:W-:Y:S05]  /*4970*/  @P0 BRA `(.L_x_53) ;  /* 0xfffffff400f00947 */ /* 0x000fea000383ffff */
[----:B------:R-:W-:Y:S05]  /*4980*/  BSYNC.RECONVERGENT B1 ;  /* 0x0000000000017941 */ /* 0x000fea0003800200 */
.L_x_44:
[----:B------:R-:W-:-:S07]  /*4990*/  IMAD.MOV.U32 R45, RZ, RZ, R25 ;  /* 0x000000ffff2d7224 */ /* 0x000fce00078e0019 */
.L_x_43:
[----:B------:R-:W-:-:S04]  /*49a0*/  LOP3.LUT R4, R5, 0x1, RZ, 0xc0, !PT ;  /* 0x0000000105047812 */ /* 0x000fc800078ec0ff */
[----:B------:R-:W-:-:S13]  /*49b0*/  ISETP.NE.U32.AND P0, PT, R4, 0x1, PT ;  /* 0x000000010400780c */ /* 0x000fda0003f05070 */
[----:B------:R-:W-:Y:S05]  /*49c0*/  @P0 BRA `(.L_x_42) ;  /* 0x00000004000c0947 */ /* 0x000fea0003800000 */
[C-C-:B01----:R-:W-:Y:S01]  /*49d0*/  IMAD.WIDE.U32 R24, R45.reuse, 0x4, R16.reuse ;  /* 0x000000042d187825 */ /* 0x143fe200078e0010 */
[----:B--2---:R-:W0:Y:S03]  /*49e0*/  LDC.64 R30, c[0x0][0x380] ;  /* 0x0000e000ff1e7b82 */ /* 0x004e260000000a00 */
[----:B------:R-:W-:Y:S02]  /*49f0*/  IMAD.WIDE R44, R45, 0x4, R16 ;  /* 0x000000042d2c7825 */ /* 0x000fe400078e0210 */
[----:B------:R-:W0:Y:S04]  /*4a00*/  LD.E R25, desc[UR36][R24.64] ;  /* 0x0000002418197980 */ /* 0x000e28000c101900 */
[----:B------:R-:W2:Y:S01]  /*4a10*/  LD.E R44, desc[UR36][R44.64+-0x4] ;  /* 0xfffffc242c2c7980 */ /* 0x000ea2000c101900 */
[----:B0-----:R-:W-:-:S04]  /*4a20*/  IMAD.WIDE R28, R25, 0x4, R30 ;  /* 0x00000004191c7825 */ /* 0x001fc800078e021e */
[----:B--2---:R-:W-:Y:S01]  /*4a30*/  IMAD.WIDE R30, R44, 0x4, R30 ;  /* 0x000000042c1e7825 */ /* 0x004fe200078e021e */
[----:B------:R-:W2:Y:S05]  /*4a40*/  LDG.E R22, desc[UR36][R28.64] ;  /* 0x000000241c167981 */ /* 0x000eaa000c1e1900 */
        /* <DEDUP_REMOVED lines=8> */
.L_x_54:
        /* <DEDUP_REMOVED lines=18> */
.L_x_55:
        /* <DEDUP_REMOVED lines=31> */
.L_x_57:
[----:B------:R-:W-:Y:S05]  /*4de0*/  BSYNC.RECONVERGENT B1 ;  /* 0x0000000000017941 */ /* 0x000fea0003800200 */
.L_x_56:
[----:B------:R-:W-:-:S11]  /*4df0*/  DADD R42, R42, R24 ;  /* 0x000000002a2a7229 */ /* 0x000fd60000000018 */
.L_x_42:
[----:B------:R-:W-:Y:S01]  /*4e00*/  IMAD.WIDE R44, R5, 0x4, R16 ;  /* 0x00000004052c7825 */ /* 0x000fe200078e0210 */
[----:B01----:R-:W3:Y:S01]  /*4e10*/  LD.E R25, desc[UR36][R16.64] ;  /* 0x0000002410197980 */ /* 0x003ee2000c101900 */
[----:B--2---:R-:W3:Y:S04]  /*4e20*/  LDC.64 R28, c[0x0][0x380] ;  /* 0x0000e000ff1c7b82 */ /* 0x004ee80000000a00 */
[----:B------:R-:W2:Y:S01]  /*4e30*/  LD.E R44, desc[UR36][R44.64] ;  /* 0x000000242c2c7980 */ /* 0x000ea2000c101900 */
[----:B---3--:R-:W-:-:S04]  /*4e40*/  IMAD.WIDE R30, R25, 0x4, R28 ;  /* 0x00000004191e7825 */ /* 0x008fc800078e021c */
        /* <DEDUP_REMOVED lines=10> */
.L_x_58:
[----:B------:R-:W0:Y:S02]  /*4ef0*/  LDC.64 R28, c[0x0][0x388] ;  /* 0x0000e200ff1c7b82 */ /* 0x000e240000000a00 */
[----:B0-----:R-:W-:-:S04]  /*4f00*/  IMAD.WIDE R44, R44, 0x4, R28 ;  /* 0x000000042c2c7825 */ /* 0x001fc800078e021c */
[----:B------:R-:W-:Y:S02]  /*4f10*/  IMAD.WIDE R28, R25, 0x4, R28 ;  /* 0x00000004191c7825 */ /* 0x000fe400078e021c */
[----:B------:R0:W2:Y:S04]  /*4f20*/  LDG.E R25, desc[UR36][R44.64] ;  /* 0x000000242c197981 */ /* 0x0000a8000c1e1900 */
[----:B------:R-:W2:Y:S01]  /*4f30*/  LDG.E R28, desc[UR36][R28.64] ;  /* 0x000000241c1c7981 */ /* 0x000ea2000c1e1900 */
[C---:B------:R-:W-:Y:S01]  /*4f40*/  ISETP.NE.AND P0, PT, R22.reuse, RZ, PT ;  /* 0x000000ff1600720c */ /* 0x040fe20003f05270 */
[----:B------:R-:W-:Y:S01]  /*4f50*/  BSSY.RECONVERGENT B1, `(.L_x_59) ;  /* 0x000000b000017945 */ /* 0x000fe20003800200 */
[----:B------:R-:W-:Y:S02]  /*4f60*/  ISETP.NE.AND P1, PT, R22, 0x1, PT ;  /* 0x000000011600780c */ /* 0x000fe40003f25270 */
[----:B------:R-:W-:-:S02]  /*4f70*/  FSEL R24, R24, RZ, P0 ;  /* 0x000000ff18187208 */ /* 0x000fc40000000000 */
[----:B------:R-:W-:Y:S02]  /*4f80*/  FSEL R34, R34, RZ, P0 ;  /* 0x000000ff22227208 */ /* 0x000fe40000000000 */
[----:B0-----:R-:W-:Y:S02]  /*4f90*/  FSEL R44, R24, RZ, P1 ;  /* 0x000000ff182c7208 */ /* 0x001fe40000800000 */
[----:B------:R-:W-:Y:S02]  /*4fa0*/  FSEL R45, R34, 1.875, P1 ;  /* 0x3ff00000222d7808 */ /* 0x000fe40000800000 */
[----:B------:R-:W-:Y:S01]  /*4fb0*/  MOV R4, 0x5000 ;  /* 0x0000500000047802 */ /* 0x000fe20000000f00 */
[----:B--2---:R-:W-:-:S04]  /*4fc0*/  IMAD.IADD R25, R25, 0x1, -R28 ;  /* 0x0000000119197824 */ /* 0x004fc800078e0a1c */
[----:B------:R-:W0:Y:S02]  /*4fd0*/  I2F.F64 R30, R25 ;  /* 0x00000019001e7312 */ /* 0x000e240000201c00 */
[----:B0-----:R-:W-:-:S11]  /*4fe0*/  DADD R52, -RZ, |R30| ;  /* 0x00000000ff347229 */ /* 0x001fd6000000051e */
[----:B------:R-:W-:Y:S05]  /*4ff0*/  CALL.REL.NOINC `($_Z6SA_TSPPiS_iS_Pdi$__internal_accurate_pow) ;  /* 0x0000002800b47944 */ /* 0x000fea0003c00000 */
[----:B------:R-:W-:Y:S05]  /*5000*/  BSYNC.RECONVERGENT B1 ;  /* 0x0000000000017941 */ /* 0x000fea0003800200 */
.L_x_59:
        /* <DEDUP_REMOVED lines=31> */
.L_x_61:
[----:B------:R-:W-:Y:S05]  /*5200*/  BSYNC.RECONVERGENT B1 ;  /* 0x0000000000017941 */ /* 0x000fea0003800200 */
.L_x_60:
[----:B------:R-:W-:Y:S01]  /*5210*/  DADD R42, R24, R42 ;  /* 0x00000000182a7229 */ /* 0x000fe2000000002a */
[----:B------:R-:W-:Y:S04]  /*5220*/  BSSY.RECONVERGENT B1, `(.L_x_62) ;  /* 0x0000169000017945 */ /* 0x000fe80003800200 */
[----:B------:R-:W-:Y:S01]  /*5230*/  BSSY.RELIABLE B6, `(.L_x_63) ;  /* 0x00000f7000067945 */ /* 0x000fe20003800100 */
[----:B------:R-:W-:Y:S02]  /*5240*/  IMAD.MOV.U32 R25, RZ, RZ, R15 ;  /* 0x000000ffff197224 */ /* 0x000fe400078e000f */
[----:B------:R-:W-:Y:S02]  /*5250*/  IMAD.MOV.U32 R24, RZ, RZ, R21 ;  /* 0x000000ffff187224 */ /* 0x000fe400078e0015 */
[----:B------:R-:W-:Y:S01]  /*5260*/  IMAD.MOV.U32 R29, RZ, RZ, R14 ;  /* 0x000000ffff1d7224 */ /* 0x000fe200078e000e */
[----:B------:R-:W-:Y:S01]  /*5270*/  DSETP.GEU.AND P0, PT, R42, R6, PT ;  /* 0x000000062a00722a */ /* 0x000fe20003f0e000 */
[----:B------:R-:W-:-:S13]  /*5280*/  IMAD.MOV.U32 R28, RZ, RZ, R20 ;  /* 0x000000ffff1c7224 */ /* 0x000fda00078e0014 */
[----:B------:R-:W-:Y:S05]  /*5290*/  @!P0 BRA `(.L_x_64) ;  /* 0x0000000c00a48947 */ /* 0x000fea0003800000 */
[----:B------:R-:W0:Y:S01]  /*52a0*/  MUFU.RCP64H R25, R27 ;  /* 0x0000001b00197308 */ /* 0x000e220000001800 */
[----:B------:R-:W-:Y:S01]  /*52b0*/  IMAD.MOV.U32 R24, RZ, RZ, 0x1 ;  /* 0x00000001ff187424 */ /* 0x000fe200078e00ff */
[----:B------:R-:W-:Y:S01]  /*52c0*/  DADD R32, -R6, R42 ;  /* 0x0000000006207229 */ /* 0x000fe2000000012a */
[----:B------:R-:W-:Y:S01]  /*52d0*/  SHF.R.U32.HI R4, RZ, 0x2, R3 ;  /* 0x00000002ff047819 */ /* 0x000fe20000011603 */
[----:B------:R-:W-:Y:S01]  /*52e0*/  BSSY.RECONVERGENT B2, `(.L_x_65) ;  /* 0x000001a000027945 */ /* 0x000fe20003800200 */
[----:B------:R-:W-:Y:S02]  /*52f0*/  VIADD R2, R2, 0x587c5 ;  /* 0x000587c502027836 */ /* 0x000fe40000000000 */
[----:B------:R-:W-:Y:S01]  /*5300*/  LOP3.LUT R4, R4, R3, RZ, 0x3c, !PT ;  /* 0x0000000304047212 */ /* 0x000fe200078e3cff */
[----:B------:R-:W-:-:S04]  /*5310*/  IMAD.SHL.U32 R3, R15, 0x10, RZ ;  /* 0x000000100f037824 */ /* 0x000fc800078e00ff */
[----:B------:R-:W-:Y:S01]  /*5320*/  IMAD.SHL.U32 R22, R4, 0x2, RZ ;  /* 0x0000000204167824 */ /* 0x000fe200078e00ff */
[----:B0-----:R-:W-:-:S04]  /*5330*/  DFMA R28, R24, -R26, 1 ;  /* 0x3ff00000181c742b */ /* 0x001fc8000000081a */
[----:B------:R-:W-:-:S04]  /*5340*/  LOP3.LUT R22, R4, R22, R3, 0x96, !PT ;  /* 0x0000001604167212 */ /* 0x000fc800078e9603 */
[----:B------:R-:W-:-:S08]  /*5350*/  DFMA R28, R28, R28, R28 ;  /* 0x0000001c1c1c722b */ /* 0x000fd0000000001c */
[----:B------:R-:W-:-:S08]  /*5360*/  DFMA R28, R24, R28, R24 ;  /* 0x0000001c181c722b */ /* 0x000fd00000000018 */
[----:B------:R-:W-:-:S08]  /*5370*/  DFMA R24, R28, -R26, 1 ;  /* 0x3ff000001c18742b */ /* 0x000fd0000000081a */
[----:B------:R-:W-:-:S08]  /*5380*/  DFMA R24, R28, R24, R28 ;  /* 0x000000181c18722b */ /* 0x000fd0000000001c */
[----:B------:R-:W-:-:S08]  /*5390*/  DMUL R28, R32, -R24 ;  /* 0x80000018201c7228 */ /* 0x000fd00000000000 */
[--C-:B------:R-:W-:Y:S02]  /*53a0*/  DFMA R30, R28, -R26, -R32.reuse ;  /* 0x8000001a1c1e722b */ /* 0x100fe40000000820 */
[----:B------:R-:W-:-:S06]  /*53b0*/  DADD R32, -RZ, -R32 ;  /* 0x00000000ff207229 */ /* 0x000fcc0000000920 */
[----:B------:R-:W-:Y:S01]  /*53c0*/  DFMA R28, R24, R30, R28 ;  /* 0x0000001e181c722b */ /* 0x000fe2000000001c */
[----:B------:R-:W-:-:S03]  /*53d0*/  LOP3.LUT R25, R22, R15, RZ, 0x3c, !PT ;  /* 0x0000000f16197212 */ /* 0x000fc600078e3cff */
[----:B------:R-:W-:-:S06]  /*53e0*/  FSETP.GEU.AND P1, PT, |R33|, 6.5827683646048100446e-37, PT ;  /* 0x036000002100780b */ /* 0x000fcc0003f2e200 */
[----:B------:R-:W-:-:S05]  /*53f0*/  FFMA R24, RZ, R27, R29 ;  /* 0x0000001bff187223 */ /* 0x000fca000000001d */
[----:B------:R-:W-:-:S13]  /*5400*/  FSETP.GT.AND P0, PT, |R24|, 1.469367938527859385e-39, PT ;  /* 0x001000001800780b */ /* 0x000fda0003f04200 */
[----:B------:R-:W-:Y:S05]  /*5410*/  @P0 BRA P1, `(.L_x_66) ;  /* 0x0000000000180947 */ /* 0x000fea0000800000 */
[----:B------:R-:W-:Y:S01]  /*5420*/  IMAD.MOV.U32 R30, RZ, RZ, R26 ;  /* 0x000000ffff1e7224 */ /* 0x000fe200078e001a */
[----:B------:R-:W-:Y:S01]  /*5430*/  MOV R4, 0x5460 ;  /* 0x0000546000047802 */ /* 0x000fe20000000f00 */
[----:B------:R-:W-:-:S07]  /*5440*/  IMAD.MOV.U32 R31, RZ, RZ, R27 ;  /* 0x000000ffff1f7224 */ /* 0x000fce00078e001b */
[----:B------:R-:W-:Y:S05]  /*5450*/  CALL.REL.NOINC `($__internal_0_$__cuda_sm20_div_rn_f64_full) ;  /* 0x0000001c006c7944 */ /* 0x000fea0003c00000 */
[----:B------:R-:W-:Y:S02]  /*5460*/  IMAD.MOV.U32 R28, RZ, RZ, R32 ;  /* 0x000000ffff1c7224 */ /* 0x000fe400078e0020 */
[----:B------:R-:W-:-:S07]  /*5470*/  IMAD.MOV.U32 R29, RZ, RZ, R33 ;  /* 0x000000ffff1d7224 */ /* 0x000fce00078e0021 */
.L_x_66:
[----:B------:R-:W-:Y:S05]  /*5480*/  BSYNC.RECONVERGENT B2 ;  /* 0x0000000000027941 */ /* 0x000fea0003800200 */
.L_x_65:
[----:B------:R-:W-:Y:S01]  /*5490*/  IMAD.MOV.U32 R30, RZ, RZ, 0x652b82fe ;  /* 0x652b82feff1e7424 */ /* 0x000fe200078e00ff */
[----:B------:R-:W-:Y:S01]  /*54a0*/  UMOV UR4, 0xfefa39ef ;  /* 0xfefa39ef00047882 */ /* 0x000fe20000000000 */
[----:B------:R-:W-:Y:S01]  /*54b0*/  IMAD.MOV.U32 R31, RZ, RZ, 0x3ff71547 ;  /* 0x3ff71547ff1f7424 */ /* 0x000fe200078e00ff */
[----:B------:R-:W-:Y:S01]  /*54c0*/  UMOV UR5, 0x3fe62e42 ;  /* 0x3fe62e4200057882 */ /* 0x000fe20000000000 */
[----:B------:R-:W-:Y:S01]  /*54d0*/  IMAD.IADD R3, R2, 0x1, R25 ;  /* 0x0000000102037824 */ /* 0x000fe200078e0219 */
[----:B------:R-:W-:Y:S01]  /*54e0*/  FSETP.GEU.AND P0, PT, |R29|, 4.1917929649353027344, PT ;  /* 0x4086232b1d00780b */ /* 0x000fe20003f0e200 */
[----:B------:R-:W-:Y:S02]  /*54f0*/  BSSY.RECONVERGENT B2, `(.L_x_67) ;  /* 0x000003a000027945 */ /* 0x000fe40003800200 */
[----:B------:R-:W-:Y:S01]  /*5500*/  DFMA R30, R28, R30, 6.75539944105574400000e+15 ;  /* 0x433800001c1e742b */ /* 0x000fe2000000001e */
[----:B------:R-:W-:-:S05]  /*5510*/  IMAD.HI.U32 R4, R3, 0x51eb851f, RZ ;  /* 0x51eb851f03047827 */ /* 0x000fca00078e00ff */
[----:B------:R-:W-:Y:S02]  /*5520*/  SHF.R.U32.HI R4, RZ, 0x5, R4 ;  /* 0x00000005ff047819 */ /* 0x000fe40000011604 */
[----:B------:R-:W-:-:S03]  /*5530*/  DADD R32, R30, -6.75539944105574400000e+15 ;  /* 0xc33800001e207429 */ /* 0x000fc60000000000 */
[----:B------:R-:W-:-:S05]  /*5540*/  IMAD R4, R4, -0x64, R3 ;  /* 0xffffff9c04047824 */ /* 0x000fca00078e0203 */
[----:B------:R-:W-:Y:S01]  /*5550*/  DFMA R34, R32, -UR4, R28 ;  /* 0x8000000420227c2b */ /* 0x000fe2000800001c */
[----:B------:R-:W-:Y:S01]  /*5560*/  UMOV UR4, 0x3b39803f ;  /* 0x3b39803f00047882 */ /* 0x000fe20000000000 */
[----:B------:R-:W-:-:S06]  /*5570*/  UMOV UR5, 0x3c7abc9e ;  /* 0x3c7abc9e00057882 */ /* 0x000fcc0000000000 */
[----:B------:R-:W-:Y:S01]  /*5580*/  DFMA R32, R32, -UR4, R34 ;  /* 0x8000000420207c2b */ /* 0x000fe20008000022 */
[----:B------:R-:W-:Y:S01]  /*5590*/  UMOV UR4, 0x69ce2bdf ;  /* 0x69ce2bdf00047882 */ /* 0x000fe20000000000 */
[----:B------:R-:W-:Y:S01]  /*55a0*/  IMAD.MOV.U32 R34, RZ, RZ, -0x35dec16 ;  /* 0xfca213eaff227424 */ /* 0x000fe200078e00ff */
[----:B------:R-:W-:Y:S01]  /*55b0*/  UMOV UR5, 0x3e5ade15 ;  /* 0x3e5ade1500057882 */ /* 0x000fe20000000000 */
[----:B------:R-:W-:-:S06]  /*55c0*/  IMAD.MOV.U32 R35, RZ, RZ, 0x3e928af3 ;  /* 0x3e928af3ff237424 */ /* 0x000fcc00078e00ff */
[----:B------:R-:W-:Y:S01]  /*55d0*/  DFMA R34, R32, UR4, R34 ;  /* 0x0000000420227c2b */ /* 0x000fe20008000022 */
[----:B------:R-:W-:Y:S01]  /*55e0*/  UMOV UR4, 0x62401315 ;  /* 0x6240131500047882 */ /* 0x000fe20000000000 */
[----:B------:R-:W-:-:S06]  /*55f0*/  UMOV UR5, 0x3ec71dee ;  /* 0x3ec71dee00057882 */ /* 0x000fcc0000000000 */
[----:B------:R-:W-:Y:S01]  /*5600*/  DFMA R34, R32, R34, UR4 ;  /* 0x0000000420227e2b */ /* 0x000fe20008000022 */
        /* <DEDUP_REMOVED lines=20> */
[----:B------:R-:W-:-:S08]  /*5750*/  DFMA R34, R32, R34, UR4 ;  /* 0x0000000420227e2b */ /* 0x000fd00008000022 */
[----:B------:R-:W-:-:S08]  /*5760*/  DFMA R34, R32, R34, 1 ;  /* 0x3ff000002022742b */ /* 0x000fd00000000022 */
[----:B------:R-:W-:Y:S02]  /*5770*/  DFMA R36, R32, R34, 1 ;  /* 0x3ff000002024742b */ /* 0x000fe40000000022 */
[----:B------:R0:W1:Y:S08]  /*5780*/  I2F.F64.U32 R34, R4 ;  /* 0x0000000400227312 */ /* 0x0000700000201800 */
[----:B------:R-:W-:-:S02]  /*5790*/  IMAD R33, R30, 0x100000, R37 ;  /* 0x001000001e217824 */ /* 0x000fc400078e0225 */
[----:B------:R-:W-:Y:S01]  /*57a0*/  IMAD.MOV.U32 R32, RZ, RZ, R36 ;  /* 0x000000ffff207224 */ /* 0x000fe200078e0024 */
[----:B0-----:R-:W-:Y:S06]  /*57b0*/  @!P0 BRA `(.L_x_68) ;  /* 0x0000000000348947 */ /* 0x001fec0003800000 */
[----:B------:R-:W-:Y:S01]  /*57c0*/  FSETP.GEU.AND P1, PT, |R29|, 4.2275390625, PT ;  /* 0x408748001d00780b */ /* 0x000fe20003f2e200 */
[C---:B------:R-:W-:Y:S02]  /*57d0*/  DADD R32, R28.reuse, +INF ;  /* 0x7ff000001c207429 */ /* 0x040fe40000000000 */
[----:B------:R-:W-:-:S08]  /*57e0*/  DSETP.GEU.AND P0, PT, R28, RZ, PT ;  /* 0x000000ff1c00722a */ /* 0x000fd00003f0e000 */
[----:B------:R-:W-:Y:S02]  /*57f0*/  FSEL R32, R32, RZ, P0 ;  /* 0x000000ff20207208 */ /* 0x000fe40000000000 */
[----:B------:R-:W-:Y:S01]  /*5800*/  @!P1 LEA.HI R3, R30, R30, RZ, 0x1 ;  /* 0x0000001e1e039211 */ /* 0x000fe200078f08ff */
[----:B------:R-:W-:Y:S01]  /*5810*/  @!P1 IMAD.MOV.U32 R28, RZ, RZ, R36 ;  /* 0x000000ffff1c9224 */ /* 0x000fe200078e0024 */
[----:B------:R-:W-:Y:S02]  /*5820*/  FSEL R33, R33, RZ, P0 ;  /* 0x000000ff21217208 */ /* 0x000fe40000000000 */
[----:B------:R-:W-:-:S05]  /*5830*/  @!P1 SHF.R.S32.HI R3, RZ, 0x1, R3 ;  /* 0x00000001ff039819 */ /* 0x000fca0000011403 */
[----:B------:R-:W-:Y:S02]  /*5840*/  @!P1 IMAD.IADD R30, R30, 0x1, -R3 ;  /* 0x000000011e1e9824 */ /* 0x000fe400078e0a03 */
[----:B------:R-:W-:-:S03]  /*5850*/  @!P1 IMAD R29, R3, 0x100000, R37 ;  /* 0x00100000031d9824 */ /* 0x000fc600078e0225 */
[----:B------:R-:W-:Y:S01]  /*5860*/  @!P1 LEA R31, R30, 0x3ff00000, 0x14 ;  /* 0x3ff000001e1f9811 */ /* 0x000fe200078ea0ff */
[----:B------:R-:W-:-:S06]  /*5870*/  @!P1 IMAD.MOV.U32 R30, RZ, RZ, RZ ;  /* 0x000000ffff1e9224 */ /* 0x000fcc00078e00ff */
[----:B------:R-:W-:-:S11]  /*5880*/  @!P1 DMUL R32, R28, R30 ;  /* 0x0000001e1c209228 */ /* 0x000fd60000000000 */
.L_x_68:
[----:B------:R-:W-:Y:S05]  /*5890*/  BSYNC.RECONVERGENT B2 ;  /* 0x0000000000027941 */ /* 0x000fea0003800200 */
.L_x_67:
[----:B------:R-:W-:Y:S01]  /*58a0*/  DMUL R32, R32, 100 ;  /* 0x4059000020207828 */ /* 0x000fe20000000000 */
[----:B------:R-:W-:Y:S02]  /*58b0*/  IMAD.MOV.U32 R24, RZ, RZ, R15 ;  /* 0x000000ffff187224 */ /* 0x000fe400078e000f */
[----:B------:R-:W-:Y:S02]  /*58c0*/  IMAD.MOV.U32 R29, RZ, RZ, R21 ;  /* 0x000000ffff1d7224 */ /* 0x000fe400078e0015 */
[----:B------:R-:W-:Y:S02]  /*58d0*/  IMAD.MOV.U32 R28, RZ, RZ, R14 ;  /* 0x000000ffff1c7224 */ /* 0x000fe400078e000e */
[----:B------:R-:W-:Y:S01]  /*58e0*/  IMAD.MOV.U32 R3, RZ, RZ, R20 ;  /* 0x000000ffff037224 */ /* 0x000fe200078e0014 */
[----:B-1----:R-:W-:-:S14]  /*58f0*/  DSETP.GT.AND P0, PT, R32, R34, PT ;  /* 0x000000222000722a */ /* 0x002fdc0003f04000 */
[----:B------:R-:W-:Y:S05]  /*5900*/  @!P0 BREAK.RELIABLE B6 ;  /* 0x0000000000068942 */ /* 0x000fea0003800100 */
[----:B------:R-:W-:Y:S05]  /*5910*/  @P0 BRA `(.L_x_64) ;  /* 0x0000000800040947 */ /* 0x000fea0003800000 */
[----:B------:R-:W0:Y:S01]  /*5920*/  LDCU UR4, c[0x0][0x390] ;  /* 0x00007200ff0477ac */ /* 0x000e220008000800 */
[----:B------:R-:W-:Y:S02]  /*5930*/  IMAD.MOV.U32 R24, RZ, RZ, R15 ;  /* 0x000000ffff187224 */ /* 0x000fe400078e000f */
[----:B------:R-:W-:Y:S02]  /*5940*/  IMAD.MOV.U32 R29, RZ, RZ, R21 ;  /* 0x000000ffff1d7224 */ /* 0x000fe400078e0015 */
[----:B------:R-:W-:Y:S02]  /*5950*/  IMAD.MOV.U32 R28, RZ, RZ, R14 ;  /* 0x000000ffff1c7224 */ /* 0x000fe400078e000e */
[----:B------:R-:W-:Y:S02]  /*5960*/  IMAD.MOV.U32 R3, RZ, RZ, R20 ;  /* 0x000000ffff037224 */ /* 0x000fe400078e0014 */
[----:B0-----:R-:W-:-:S05]  /*5970*/  IMAD.U32 R4, RZ, RZ, UR4 ;  /* 0x00000004ff047e24 */ /* 0x001fca000f8e00ff */
[----:B------:R-:W-:-:S13]  /*5980*/  ISETP.GE.AND P0, PT, R4, 0x1, PT ;  /* 0x000000010400780c */ /* 0x000fda0003f06270 */
[----:B------:R-:W-:Y:S05]  /*5990*/  @!P0 BRA `(.L_x_69) ;  /* 0x0000000c00c48947 */ /* 0x000fea0003800000 */
[----:B------:R-:W-:Y:S01]  /*59a0*/  ISETP.GE.U32.AND P1, PT, R4, 0x10, PT ;  /* 0x000000100400780c */ /* 0x000fe20003f26070 */
[----:B------:R-:W-:-:S12]  /*59b0*/  IMAD.MOV.U32 R35, RZ, RZ, RZ ;  /* 0x000000ffff237224 */ /* 0x000fd800078e00ff */
[----:B------:R-:W-:Y:S05]  /*59c0*/  @!P1 BRA `(.L_x_70) ;  /* 0x0000000000a49947 */ /* 0x000fea0003800000 */
[----:B------:R-:W-:Y:S01]  /*59d0*/  BSSY.RECONVERGENT B2, `(.L_x_71) ;  /* 0x0000027000027945 */ /* 0x000fe20003800200 */
[----:B------:R-:W-:-:S07]  /*59e0*/  IMAD.MOV.U32 R3, RZ, RZ, RZ ;  /* 0x000000ffff037224 */ /* 0x000fce00078e00ff */
.L_x_72:
[----:B------:R-:W-:-:S05]  /*59f0*/  IMAD.WIDE.U32 R30, R3, 0x4, R18 ;  /* 0x00000004031e7825 */ /* 0x000fca00078e0012 */
[----:B----4-:R-:W2:Y:S01]  /*5a00*/  LD.E R33, desc[UR36][R30.64] ;  /* 0x000000241e217980 */ /* 0x010ea2000c101900 */
[----:B------:R-:W-:-:S05]  /*5a10*/  IMAD.WIDE.U32 R28, R3, 0x4, R16 ;  /* 0x00000004031c7825 */ /* 0x000fca00078e0010 */
[----:B--2---:R0:W-:Y:S04]  /*5a20*/  ST.E desc[UR36][R28.64], R33 ;  /* 0x000000211c007985 */ /* 0x0041e8000c101924 */
[----:B------:R-:W2:Y:S04]  /*5a30*/  LD.E R35, desc[UR36][R30.64+0x4] ;  /* 0x000004241e237980 */ /* 0x000ea8000c101900 */
[----:B--2---:R1:W-:Y:S04]  /*5a40*/  ST.E desc[UR36][R28.64+0x4], R35 ;  /* 0x000004231c007985 */ /* 0x0043e8000c101924 */
[----:B------:R-:W2:Y:S04]  /*5a50*/  LD.E R37, desc[UR36][R30.64+0x8] ;  /* 0x000008241e257980 */ /* 0x000ea8000c101900 */
[----:B--2---:R2:W-:Y:S04]  /*5a60*/  ST.E desc[UR36][R28.64+0x8], R37 ;  /* 0x000008251c007985 */ /* 0x0045e8000c101924 */
[----:B------:R-:W3:Y:S04]  /*5a70*/  LD.E R39, desc[UR36][R30.64+0xc] ;  /* 0x00000c241e277980 */ /* 0x000ee8000c101900 */
[----:B---3--:R3:W-:Y:S04]  /*5a80*/  ST.E desc[UR36][R28.64+0xc], R39 ;  /* 0x00000c271c007985 */ /* 0x0087e8000c101924 */
[----:B------:R-:W4:Y:S04]  /*5a90*/  LD.E R41, desc[UR36][R30.64+0x10] ;  /* 0x000010241e297980 */ /* 0x000f28000c101900 */
[----:B----4-:R4:W-:Y:S04]  /*5aa0*/  ST.E desc[UR36][R28.64+0x10], R41 ;  /* 0x000010291c007985 */ /* 0x0109e8000c101924 */
[----:B------:R-:W5:Y:S04]  /*5ab0*/  LD.E R43, desc[UR36][R30.64+0x14] ;  /* 0x000014241e2b7980 */ /* 0x000f68000c101900 */
[----:B-----5:R5:W-:Y:S04]  /*5ac0*/  ST.E desc[UR36][R28.64+0x14], R43 ;  /* 0x0000142b1c007985 */ /* 0x020be8000c101924 */
[----:B0-----:R-:W2:Y:S04]  /*5ad0*/  LD.E R33, desc[UR36][R30.64+0x18] ;  /* 0x000018241e217980 */ /* 0x001ea8000c101900 */
[----:B--2---:R0:W-:Y:S04]  /*5ae0*/  ST.E desc[UR36][R28.64+0x18], R33 ;  /* 0x000018211c007985 */ /* 0x0041e8000c101924 */
[----:B-1----:R-:W2:Y:S04]  /*5af0*/  LD.E R35, desc[UR36][R30.64+0x1c] ;  /* 0x00001c241e237980 */ /* 0x002ea8000c101900 */
[----:B--2---:R1:W-:Y:S04]  /*5b00*/  ST.E desc[UR36][R28.64+0x1c], R35 ;  /* 0x00001c231c007985 */ /* 0x0043e8000c101924 */
[----:B------:R-:W2:Y:S04]  /*5b10*/  LD.E R37, desc[UR36][R30.64+0x20] ;  /* 0x000020241e257980 */ /* 0x000ea8000c101900 */
[----:B--2---:R2:W-:Y:S04]  /*5b20*/  ST.E desc[UR36][R28.64+0x20], R37 ;  /* 0x000020251c007985 */ /* 0x0045e8000c101924 */
[----:B---3--:R-:W3:Y:S04]  /*5b30*/  LD.E R39, desc[UR36][R30.64+0x24] ;  /* 0x000024241e277980 */ /* 0x008ee8000c101900 */
[----:B---3--:R3:W-:Y:S04]  /*5b40*/  ST.E desc[UR36][R28.64+0x24], R39 ;  /* 0x000024271c007985 */ /* 0x0087e8000c101924 */
[----:B----4-:R-:W4:Y:S04]  /*5b50*/  LD.E R41, desc[UR36][R30.64+0x28] ;  /* 0x000028241e297980 */ /* 0x010f28000c101900 */
[----:B----4-:R4:W-:Y:S04]  /*5b60*/  ST.E desc[UR36][R28.64+0x28], R41 ;  /* 0x000028291c007985 */ /* 0x0109e8000c101924 */
[----:B-----5:R-:W5:Y:S04]  /*5b70*/  LD.E R43, desc[UR36][R30.64+0x2c] ;  /* 0x00002c241e2b7980 */ /* 0x020f68000c101900 */
[----:B-----5:R4:W-:Y:S04]  /*5b80*/  ST.E desc[UR36][R28.64+0x2c], R43 ;  /* 0x00002c2b1c007985 */ /* 0x0209e8000c101924 */
[----:B0-----:R-:W5:Y:S04]  /*5b90*/  LD.E R33, desc[UR36][R30.64+0x30] ;  /* 0x000030241e217980 */ /* 0x001f68000c101900 */
[----:B-----5:R4:W-:Y:S04]  /*5ba0*/  ST.E desc[UR36][R28.64+0x30], R33 ;  /* 0x000030211c007985 */ /* 0x0209e8000c101924 */
[----:B-1----:R-:W5:Y:S04]  /*5bb0*/  LD.E R35, desc[UR36][R30.64+0x34] ;  /* 0x000034241e237980 */ /* 0x002f68000c101900 */
[----:B-----5:R4:W-:Y:S04]  /*5bc0*/  ST.E desc[UR36][R28.64+0x34], R35 ;  /* 0x000034231c007985 */ /* 0x0209e8000c101924 */
[----:B--2---:R-:W2:Y:S04]  /*5bd0*/  LD.E R37, desc[UR36][R30.64+0x38] ;  /* 0x000038241e257980 */ /* 0x004ea8000c101900 */
[----:B--2---:R4:W-:Y:S04]  /*5be0*/  ST.E desc[UR36][R28.64+0x38], R37 ;  /* 0x000038251c007985 */ /* 0x0049e8000c101924 */
[----:B---3--:R-:W2:Y:S01]  /*5bf0*/  LD.E R39, desc[UR36][R30.64+0x3c] ;  /* 0x00003c241e277980 */ /* 0x008ea2000c101900 */
[----:B------:R-:W-:-:S05]  /*5c00*/  VIADD R3, R3, 0x10 ;  /* 0x0000001003037836 */ /* 0x000fca0000000000 */
[----:B------:R-:W-:Y:S01]  /*5c10*/  ISETP.NE.AND P1, PT, R3, R10, PT ;  /* 0x0000000a0300720c */ /* 0x000fe20003f25270 */
[----:B--2---:R4:W-:-:S12]  /*5c20*/  ST.E desc[UR36][R28.64+0x3c], R39 ;  /* 0x00003c271c007985 */ /* 0x0049d8000c101924 */
[----:B------:R-:W-:Y:S05]  /*5c30*/  @P1 BRA `(.L_x_72) ;  /* 0xfffffffc006c1947 */ /* 0x000fea000383ffff */
[----:B------:R-:W-:Y:S05]  /*5c40*/  BSYNC.RECONVERGENT B2 ;  /* 0x0000000000027941 */ /* 0x000fea0003800200 */
.L_x_71:
[----:B----4-:R-:W-:-:S07]  /*5c50*/  IMAD.MOV.U32 R35, RZ, RZ, R10 ;  /* 0x000000ffff237224 */ /* 0x010fce00078e000a */
.L_x_70:
[----:B------:R-:W-:Y:S01]  /*5c60*/  ISETP.NE.AND P1, PT, R8, RZ, PT ;  /* 0x000000ff0800720c */ /* 0x000fe20003f25270 */
[----:B------:R-:W-:Y:S02]  /*5c70*/  IMAD.MOV.U32 R24, RZ, RZ, R15 ;  /* 0x000000ffff187224 */ /* 0x000fe400078e000f */
[----:B------:R-:W-:Y:S02]  /*5c80*/  IMAD.MOV.U32 R29, RZ, RZ, R21 ;  /* 0x000000ffff1d7224 */ /* 0x000fe400078e0015 */
[----:B------:R-:W-:Y:S02]  /*5c90*/  IMAD.MOV.U32 R28, RZ, RZ, R14 ;  /* 0x000000ffff1c7224 */ /* 0x000fe400078e000e */
[----:B------:R-:W-:-:S06]  /*5ca0*/  IMAD.MOV.U32 R3, RZ, RZ, R20 ;  /* 0x000000ffff037224 */ /* 0x000fcc00078e0014 */
[----:B------:R-:W-:Y:S05]  /*5cb0*/  @!P1 BRA `(.L_x_69) ;  /* 0x0000000800fc9947 */ /* 0x000fea0003800000 */
[----:B------:R-:W-:-:S05]  /*5cc0*/  VIADD R3, R8, 0xffffffff ;  /* 0xffffffff08037836 */ /* 0x000fca0000000000 */
[----:B------:R-:W-:-:S13]  /*5cd0*/  ISETP.GE.U32.AND P1, PT, R3, 0x7, PT ;  /* 0x000000070300780c */ /* 0x000fda0003f26070 */
[----:B------:R-:W-:-:S05]  /*5ce0*/  @P1 IMAD.WIDE.U32 R30, R35, 0x4, R18 ;  /* 0x00000004231e1825 */ /* 0x000fca00078e0012 */
[----:B------:R-:W2:Y:S01]  /*5cf0*/  @P1 LD.E R3, desc[UR36][R30.64] ;  /* 0x000000241e031980 */ /* 0x000ea2000c101900 */
[----:B------:R-:W-:-:S05]  /*5d00*/  @P1 IMAD.WIDE.U32 R32, R35, 0x4, R16 ;  /* 0x0000000423201825 */ /* 0x000fca00078e0010 */
[----:B--2---:R-:W-:Y:S04]  /*5d10*/  @P1 ST.E desc[UR36][R32.64], R3 ;  /* 0x0000000320001985 */ /* 0x004fe8000c101924 */
[----:B------:R-:W2:Y:S04]  /*5d20*/  @P1 LD.E R29, desc[UR36][R30.64+0x4] ;  /* 0x000004241e1d1980 */ /* 0x000ea8000c101900 */
[----:B--2---:R0:W-:Y:S04]  /*5d30*/  @P1 ST.E desc[UR36][R32.64+0x4], R29 ;  /* 0x0000041d20001985 */ /* 0x0041e8000c101924 */
        /* <DEDUP_REMOVED lines=10> */
[----:B------:R-:W2:Y:S01]  /*5de0*/  @P1 LD.E R47, desc[UR36][R30.64+0x1c] ;  /* 0x00001c241e2f1980 */ /* 0x000ea2000c101900 */
[----:B------:R-:W-:Y:S01]  /*5df0*/  ISETP.NE.AND P2, PT, R9, RZ, PT ;  /* 0x000000ff0900720c */ /* 0x000fe20003f45270 */
[----:B------:R-:W-:-:S02]  /*5e00*/  IMAD.MOV.U32 R24, RZ, RZ, R15 ;  /* 0x000000ffff187224 */ /* 0x000fc400078e000f */
[----:B0-----:R-:W-:Y:S02]  /*5e10*/  IMAD.MOV.U32 R29, RZ, RZ, R21 ;  /* 0x000000ffff1d7224 */ /* 0x001fe400078e0015 */
[----:B------:R-:W-:Y:S02]  /*5e20*/  IMAD.MOV.U32 R28, RZ, RZ, R14 ;  /* 0x000000ffff1c7224 */ /* 0x000fe400078e000e */
[----:B------:R-:W-:Y:S02]  /*5e30*/  IMAD.MOV.U32 R3, RZ, RZ, R20 ;  /* 0x000000ffff037224 */ /* 0x000fe400078e0014 */
[----:B------:R-:W-:Y:S01]  /*5e40*/  @P1 VIADD R35, R35, 0x8 ;  /* 0x0000000823231836 */ /* 0x000fe20000000000 */
[----:B--2---:R1:W-:Y:S03]  /*5e50*/  @P1 ST.E desc[UR36][R32.64+0x1c], R47 ;  /* 0x00001c2f20001985 */ /* 0x0043e6000c101924 */
[----:B------:R-:W-:Y:S05]  /*5e60*/  @!P2 BRA `(.L_x_69) ;  /* 0x000000080090a947 */ /* 0x000fea0003800000 */
[----:B------:R-:W-:-:S05]  /*5e70*/  VIADD R3, R9, 0xffffffff ;  /* 0xffffffff09037836 */ /* 0x000fca0000000000 */
[----:B------:R-:W-:-:S13]  /*5e80*/  ISETP.GE.U32.AND P1, PT, R3, 0x3, PT ;  /* 0x000000030300780c */ /* 0x000fda0003f26070 */
[----:B------:R-:W-:-:S05]  /*5e90*/  @P1 IMAD.WIDE.U32 R30, R35, 0x4, R18 ;  /* 0x00000004231e1825 */ /* 0x000fca00078e0012 */
[----:B------:R-:W2:Y:S01]  /*5ea0*/  @P1 LD.E R3, desc[UR36][R30.64] ;  /* 0x000000241e031980 */ /* 0x000ea2000c101900 */
[----:B-1----:R-:W-:-:S05]  /*5eb0*/  @P1 IMAD.WIDE.U32 R32, R35, 0x4, R16 ;  /* 0x0000000423201825 */ /* 0x002fca00078e0010 */
        /* <DEDUP_REMOVED lines=8> */
[----:B------:R-:W-:Y:S02]  /*5f40*/  IMAD.MOV.U32 R29, RZ, RZ, R21 ;  /* 0x000000ffff1d7224 */ /* 0x000fe400078e0015 */
[----:B------:R-:W-:Y:S02]  /*5f50*/  IMAD.MOV.U32 R28, RZ, RZ, R14 ;  /* 0x000000ffff1c7224 */ /* 0x000fe400078e000e */
[----:B0-----:R-:W-:Y:S02]  /*5f60*/  IMAD.MOV.U32 R3, RZ, RZ, R20 ;  /* 0x000000ffff037224 */ /* 0x001fe400078e0014 */
[----:B------:R-:W-:Y:S01]  /*5f70*/  @P1 VIADD R35, R35, 0x4 ;  /* 0x0000000423231836 */ /* 0x000fe20000000000 */
[----:B--2---:R1:W-:Y:S03]  /*5f80*/  @P1 ST.E desc[UR36][R32.64+0xc], R41 ;  /* 0x00000c2920001985 */ /* 0x0043e6000c101924 */
[----:B------:R-:W-:Y:S05]  /*5f90*/  @!P2 BRA `(.L_x_69) ;  /* 0x000000080044a947 */ /* 0x000fea0003800000 */
[----:B------:R-:W-:-:S05]  /*5fa0*/  IMAD.WIDE.U32 R30, R35, 0x4, R18 ;  /* 0x00000004231e7825 */ /* 0x000fca00078e0012 */
[----:B-1----:R-:W2:Y:S01]  /*5fb0*/  LD.E R37, desc[UR36][R30.64] ;  /* 0x000000241e257980 */ /* 0x002ea2000c101900 */
[----:B------:R-:W-:Y:S01]  /*5fc0*/  IMAD.WIDE.U32 R32, R35, 0x4, R16 ;  /* 0x0000000423207825 */ /* 0x000fe200078e0010 */
[----:B------:R-:W-:-:S03]  /*5fd0*/  ISETP.NE.AND P1, PT, R11, 0x1, PT ;  /* 0x000000010b00780c */ /* 0x000fc60003f25270 */
[----:B------:R-:W-:Y:S02]  /*5fe0*/  IMAD.MOV.U32 R24, RZ, RZ, R15 ;  /* 0x000000ffff187224 */ /* 0x000fe400078e000f */
[----:B------:R-:W-:Y:S02]  /*5ff0*/  IMAD.MOV.U32 R29, RZ, RZ, R21 ;  /* 0x000000ffff1d7224 */ /* 0x000fe400078e0015 */
[----:B------:R-:W-:Y:S02]  /*6000*/  IMAD.MOV.U32 R28, RZ, RZ, R14 ;  /* 0x000000ffff1c7224 */ /* 0x000fe400078e000e */
[----:B------:R-:W-:Y:S01]  /*6010*/  IMAD.MOV.U32 R3, RZ, RZ, R20 ;  /* 0x000000ffff037224 */ /* 0x000fe200078e0014 */
[----:B--2---:R0:W-:Y:S03]  /*6020*/  ST.E desc[UR36][R32.64], R37 ;  /* 0x0000002520007985 */ /* 0x0041e6000c101924 */
[----:B------:R-:W-:Y:S05]  /*6030*/  @!P1 BRA `(.L_x_69) ;  /* 0x00000008001c9947 */ /* 0x000fea0003800000 */
[----:B------:R-:W2:Y:S01]  /*6040*/  LD.E R35, desc[UR36][R30.64+0x4] ;  /* 0x000004241e237980 */ /* 0x000ea2000c101900 */
[----:B------:R-:W-:Y:S01]  /*6050*/  ISETP.NE.AND P1, PT, R11, 0x2, PT ;  /* 0x000000020b00780c */ /* 0x000fe20003f25270 */
[----:B------:R-:W-:Y:S02]  /*6060*/  IMAD.MOV.U32 R24, RZ, RZ, R15 ;  /* 0x000000ffff187224 */ /* 0x000fe400078e000f */
[----:B------:R-:W-:Y:S02]  /*6070*/  IMAD.MOV.U32 R29, RZ, RZ, R21 ;  /* 0x000000ffff1d7224 */ /* 0x000fe400078e0015 */
[----:B------:R-:W-:Y:S02]  /*6080*/  IMAD.MOV.U32 R28, RZ, RZ, R14 ;  /* 0x000000ffff1c7224 */ /* 0x000fe400078e000e */
[----:B------:R-:W-:Y:S01]  /*6090*/  IMAD.MOV.U32 R3, RZ, RZ, R20 ;  /* 0x000000ffff037224 */ /* 0x000fe200078e0014 */
[----:B--2---:R1:W-:Y:S05]  /*60a0*/  ST.E desc[UR36][R32.64+0x4], R35 ;  /* 0x0000042320007985 */ /* 0x0043ea000c101924 */
[----:B------:R-:W-:Y:S05]  /*60b0*/  @!P1 BRA `(.L_x_69) ;  /* 0x0000000400fc9947 */ /* 0x000fea0003800000 */
[----:B------:R-:W2:Y:S01]  /*60c0*/  LD.E R31, desc[UR36][R30.64+0x8] ;  /* 0x000008241e1f7980 */ /* 0x000ea2000c101900 */
[----:B------:R-:W-:Y:S02]  /*60d0*/  IMAD.MOV.U32 R24, RZ, RZ, R15 ;  /* 0x000000ffff187224 */ /* 0x000fe400078e000f */
[----:B------:R-:W-:Y:S02]  /*60e0*/  IMAD.MOV.U32 R29, RZ, RZ, R21 ;  /* 0x000000ffff1d7224 */ /* 0x000fe400078e0015 */
[----:B------:R-:W-:Y:S02]  /*60f0*/  IMAD.MOV.U32 R28, RZ, RZ, R14 ;  /* 0x000000ffff1c7224 */ /* 0x000fe400078e000e */
[----:B------:R-:W-:Y:S01]  /*6100*/  IMAD.MOV.U32 R3, RZ, RZ, R20 ;  /* 0x000000ffff037224 */ /* 0x000fe200078e0014 */
[----:B--2---:R2:W-:Y:S01]  /*6110*/  ST.E desc[UR36][R32.64+0x8], R31 ;  /* 0x0000081f20007985 */ /* 0x0045e2000c101924 */
[----:B------:R-:W-:Y:S05]  /*6120*/  BRA `(.L_x_69) ;  /* 0x0000000400e07947 */ /* 0x000fea0003800000 */
.L_x_64:
[----:B------:R-:W0:Y:S01]  /*6130*/  LDCU UR4, c[0x0][0x390] ;  /* 0x00007200ff0477ac */ /* 0x000e220008000800 */
[----:B------:R-:W-:Y:S02]  /*6140*/  IMAD.MOV.U32 R6, RZ, RZ, R42 ;  /* 0x000000ffff067224 */ /* 0x000fe400078e002a */
[----:B------:R-:W-:Y:S02]  /*6150*/  IMAD.MOV.U32 R7, RZ, RZ, R43 ;  /* 0x000000ffff077224 */ /* 0x000fe400078e002b */
[----:B0-----:R-:W-:-:S05]  /*6160*/  IMAD.U32 R4, RZ, RZ, UR4 ;  /* 0x00000004ff047e24 */ /* 0x001fca000f8e00ff */
[----:B------:R-:W-:-:S13]  /*6170*/  ISETP.GE.AND P0, PT, R4, 0x1, PT ;  /* 0x000000010400780c */ /* 0x000fda0003f06270 */
[----:B------:R-:W-:Y:S05]  /*6180*/  @!P0 BREAK.RELIABLE B6 ;  /* 0x0000000000068942 */ /* 0x000fea0003800100 */
[----:B------:R-:W-:Y:S05]  /*6190*/  @!P0 BRA `(.L_x_69) ;  /* 0x0000000400c48947 */ /* 0x000fea0003800000 */
[----:B------:R-:W-:Y:S05]  /*61a0*/  BSYNC.RELIABLE B6 ;  /* 0x0000000000067941 */ /* 0x000fea0003800100 */
.L_x_63:
[----:B------:R-:W-:Y:S01]  /*61b0*/  ISETP.GE.U32.AND P1, PT, R4, 0x10, PT ;  /* 0x000000100400780c */ /* 0x000fe20003f26070 */
[----:B------:R-:W-:Y:S01]  /*61c0*/  BSSY.RECONVERGENT B2, `(.L_x_73) ;  /* 0x000002c000027945 */ /* 0x000fe20003800200 */
[----:B------:R-:W-:-:S11]  /*61d0*/  IMAD.MOV.U32 R21, RZ, RZ, RZ ;  /* 0x000000ffff157224 */ /* 0x000fd600078e00ff */
[----:B------:R-:W-:Y:S05]  /*61e0*/  @!P1 BRA `(.L_x_74) ;  /* 0x0000000000a49947 */ /* 0x000fea0003800000 */
[----:B------:R-:W-:Y:S01]  /*61f0*/  BSSY.RECONVERGENT B3, `(.L_x_75) ;  /* 0x0000027000037945 */ /* 0x000fe20003800200 */
[----:B------:R-:W-:-:S07]  /*6200*/  IMAD.MOV.U32 R21, RZ, RZ, RZ ;  /* 0x000000ffff157224 */ /* 0x000fce00078e00ff */
.L_x_76:
        /* <DEDUP_REMOVED lines=38> */
.L_x_75:
[----:B------:R-:W-:-:S07]  /*6470*/  IMAD.MOV.U32 R21, RZ, RZ, R10 ;  /* 0x000000ffff157224 */ /* 0x000fce00078e000a */
.L_x_74:
[----:B------:R-:W-:Y:S05]  /*6480*/  BSYNC.RECONVERGENT B2 ;  /* 0x0000000000027941 */ /* 0x000fea0003800200 */
.L_x_73:
[----:B------:R-:W-:Y:S01]  /*6490*/  ISETP.NE.AND P1, PT, R8, RZ, PT ;  /* 0x000000ff0800720c */ /* 0x000fe20003f25270 */
[----:B----4-:R-:W-:Y:S02]  /*64a0*/  IMAD.MOV.U32 R6, RZ, RZ, R42 ;  /* 0x000000ffff067224 */ /* 0x010fe400078e002a */
[----:B------:R-:W-:-:S10]  /*64b0*/  IMAD.MOV.U32 R7, RZ, RZ, R43 ;  /* 0x000000ffff077224 */ /* 0x000fd400078e002b */
[----:B------:R-:W-:Y:S05]  /*64c0*/  @!P1 BRA `(.L_x_69) ;  /* 0x0000000000f89947 */ /* 0x000fea0003800000 */
[----:B------:R-:W-:Y:S01]  /*64d0*/  VIADD R6, R8, 0xffffffff ;  /* 0xffffffff08067836 */ /* 0x000fe20000000000 */
[----:B------:R-:W-:-:S04]  /*64e0*/  ISETP.NE.AND P2, PT, R9, RZ, PT ;  /* 0x000000ff0900720c */ /* 0x000fc80003f45270 */
[----:B------:R-:W-:-:S13]  /*64f0*/  ISETP.GE.U32.AND P1, PT, R6, 0x7, PT ;  /* 0x000000070600780c */ /* 0x000fda0003f26070 */
[----:B------:R-:W-:Y:S05]  /*6500*/  @!P1 BRA `(.L_x_77) ;  /* 0x00000000004c9947 */ /* 0x000fea0003800000 */
[----:B------:R-:W-:-:S05]  /*6510*/  IMAD.WIDE.U32 R6, R21, 0x4, R16 ;  /* 0x0000000415067825 */ /* 0x000fca00078e0010 */
[----:B------:R-:W2:Y:S01]  /*6520*/  LD.E R31, desc[UR36][R6.64] ;  /* 0x00000024061f7980 */ /* 0x000ea2000c101900 */
        /* <DEDUP_REMOVED lines=8> */
[----:B------:R-:W3:Y:S04]  /*65b0*/  LD.E R39, desc[UR36][R6.64+0x10] ;  /* 0x0000102406277980 */ /* 0x000ee8000c101900 */
[----:B---3--:R2:W-:Y:S04]  /*65c0*/  ST.E desc[UR36][R14.64+0x10], R39 ;  /* 0x000010270e007985 */ /* 0x0085e8000c101924 */
[----:B------:R-:W3:Y:S04]  /*65d0*/  LD.E R41, desc[UR36][R6.64+0x14] ;  /* 0x0000142406297980 */ /* 0x000ee8000c101900 */
[----:B---3--:R2:W-:Y:S04]  /*65e0*/  ST.E desc[UR36][R14.64+0x14], R41 ;  /* 0x000014290e007985 */ /* 0x0085e8000c101924 */
[----:B0-----:R-:W3:Y:S04]  /*65f0*/  LD.E R31, desc[UR36][R6.64+0x18] ;  /* 0x00001824061f7980 */ /* 0x001ee8000c101900 */
[----:B---3--:R2:W-:Y:S04]  /*6600*/  ST.E desc[UR36][R14.64+0x18], R31 ;  /* 0x0000181f0e007985 */ /* 0x0085e8000c101924 */
[----:B-1----:R-:W3:Y:S01]  /*6610*/  LD.E R33, desc[UR36][R6.64+0x1c] ;  /* 0x00001c2406217980 */ /* 0x002ee2000c101900 */
[----:B------:R-:W-:-:S03]  /*6620*/  VIADD R21, R21, 0x8 ;  /* 0x0000000815157836 */ /* 0x000fc60000000000 */
[----:B---3--:R2:W-:Y:S04]  /*6630*/  ST.E desc[UR36][R14.64+0x1c], R33 ;  /* 0x00001c210e007985 */ /* 0x0085e8000c101924 */
.L_x_77:
[----:B------:R-:W-:Y:S02]  /*6640*/  IMAD.MOV.U32 R6, RZ, RZ, R42 ;  /* 0x000000ffff067224 */ /* 0x000fe400078e002a */
[----:B------:R-:W-:Y:S01]  /*6650*/  IMAD.MOV.U32 R7, RZ, RZ, R43 ;  /* 0x000000ffff077224 */ /* 0x000fe200078e002b */
[----:B------:R-:W-:Y:S06]  /*6660*/  @!P2 BRA `(.L_x_69) ;  /* 0x000000000090a947 */ /* 0x000fec0003800000 */
[----:B------:R-:W-:Y:S01]  /*6670*/  VIADD R6, R9, 0xffffffff ;  /* 0xffffffff09067836 */ /* 0x000fe20000000000 */
[----:B------:R-:W-:-:S04]  /*6680*/  ISETP.NE.AND P2, PT, R11, RZ, PT ;  /* 0x000000ff0b00720c */ /* 0x000fc80003f45270 */
[----:B------:R-:W-:-:S13]  /*6690*/  ISETP.GE.U32.AND P1, PT, R6, 0x3, PT ;  /* 0x000000030600780c */ /* 0x000fda0003f26070 */
[----:B------:R-:W-:Y:S05]  /*66a0*/  @!P1 BRA `(.L_x_78) ;  /* 0x00000000002c9947 */ /* 0x000fea0003800000 */
[----:B------:R-:W-:-:S05]  /*66b0*/  IMAD.WIDE.U32 R6, R21, 0x4, R16 ;  /* 0x0000000415067825 */ /* 0x000fca00078e0010 */
[----:B--2---:R-:W2:Y:S01]  /*66c0*/  LD.E R31, desc[UR36][R6.64] ;  /* 0x00000024061f7980 */ /* 0x004ea2000c101900 */
[----:B------:R-:W-:-:S05]  /*66d0*/  IMAD.WIDE.U32 R14, R21, 0x4, R18 ;  /* 0x00000004150e7825 */ /* 0x000fca00078e0012 */
[----:B--2---:R0:W-:Y:S04]  /*66e0*/  ST.E desc[UR36][R14.64], R31 ;  /* 0x0000001f0e007985 */ /* 0x0041e8000c101924 */
[----:B------:R-:W2:Y:S04]  /*66f0*/  LD.E R33, desc[UR36][R6.64+0x4] ;  /* 0x0000042406217980 */ /* 0x000ea8000c101900 */
[----:B--2---:R0:W-:Y:S04]  /*6700*/  ST.E desc[UR36][R14.64+0x4], R33 ;  /* 0x000004210e007985 */ /* 0x0041e8000c101924 */
[----:B------:R-:W2:Y:S04]  /*6710*/  LD.E R35, desc[UR36][R6.64+0x8] ;  /* 0x0000082406237980 */ /* 0x000ea8000c101900 */
[----:B--2---:R0:W-:Y:S04]  /*6720*/  ST.E desc[UR36][R14.64+0x8], R35 ;  /* 0x000008230e007985 */ /* 0x0041e8000c101924 */
[----:B------:R-:W2:Y:S01]  /*6730*/  LD.E R37, desc[UR36][R6.64+0xc] ;  /* 0x00000c2406257980 */ /* 0x000ea2000c101900 */
[----:B------:R-:W-:-:S03]  /*6740*/  VIADD R21, R21, 0x4 ;  /* 0x0000000415157836 */ /* 0x000fc60000000000 */
[----:B--2---:R0:W-:Y:S04]  /*6750*/  ST.E desc[UR36][R14.64+0xc], R37 ;  /* 0x00000c250e007985 */ /* 0x0041e8000c101924 */
.L_x_78:
[----:B------:R-:W-:Y:S02]  /*6760*/  IMAD.MOV.U32 R6, RZ, RZ, R42 ;  /* 0x000000ffff067224 */ /* 0x000fe400078e002a */
[----:B------:R-:W-:Y:S01]  /*6770*/  IMAD.MOV.U32 R7, RZ, RZ, R43 ;  /* 0x000000ffff077224 */ /* 0x000fe200078e002b */
[----:B------:R-:W-:Y:S06]  /*6780*/  @!P2 BRA `(.L_x_69) ;  /* 0x000000000048a947 */ /* 0x000fec0003800000 */
[----:B0-2---:R-:W-:-:S05]  /*6790*/  IMAD.WIDE.U32 R14, R21, 0x4, R16 ;  /* 0x00000004150e7825 */ /* 0x005fca00078e0010 */
[----:B------:R-:W2:Y:S01]  /*67a0*/  LD.E R31, desc[UR36][R14.64] ;  /* 0x000000240e1f7980 */ /* 0x000ea2000c101900 */
[----:B------:R-:W-:Y:S01]  /*67b0*/  IMAD.WIDE.U32 R20, R21, 0x4, R18 ;  /* 0x0000000415147825 */ /* 0x000fe200078e0012 */
[----:B------:R-:W-:-:S03]  /*67c0*/  ISETP.NE.AND P1, PT, R11, 0x1, PT ;  /* 0x000000010b00780c */ /* 0x000fc60003f25270 */
[----:B------:R-:W-:Y:S02]  /*67d0*/  IMAD.MOV.U32 R6, RZ, RZ, R42 ;  /* 0x000000ffff067224 */ /* 0x000fe400078e002a */
[----:B------:R-:W-:Y:S01]  /*67e0*/  IMAD.MOV.U32 R7, RZ, RZ, R43 ;  /* 0x000000ffff077224 */ /* 0x000fe200078e002b */
[----:B--2---:R1:W-:Y:S07]  /*67f0*/  ST.E desc[UR36][R20.64], R31 ;  /* 0x0000001f14007985 */ /* 0x0043ee000c101924 */
[----:B------:R-:W-:Y:S05]  /*6800*/  @!P1 BRA `(.L_x_69) ;  /* 0x0000000000289947 */ /* 0x000fea0003800000 */
[----:B-1----:R-:W2:Y:S01]  /*6810*/  LD.E R31, desc[UR36][R14.64+0x4] ;  /* 0x000004240e1f7980 */ /* 0x002ea2000c101900 */
[----:B------:R-:W-:Y:S01]  /*6820*/  ISETP.NE.AND P1, PT, R11, 0x2, PT ;  /* 0x000000020b00780c */ /* 0x000fe20003f25270 */
[----:B------:R-:W-:Y:S02]  /*6830*/  IMAD.MOV.U32 R6, RZ, RZ, R42 ;  /* 0x000000ffff067224 */ /* 0x000fe400078e002a */
[----:B------:R-:W-:Y:S01]  /*6840*/  IMAD.MOV.U32 R7, RZ, RZ, R43 ;  /* 0x000000ffff077224 */ /* 0x000fe200078e002b */
[----:B--2---:R3:W-:Y:S09]  /*6850*/  ST.E desc[UR36][R20.64+0x4], R31 ;  /* 0x0000041f14007985 */ /* 0x0047f2000c101924 */
[----:B------:R-:W-:Y:S05]  /*6860*/  @!P1 BRA `(.L_x_69) ;  /* 0x0000000000109947 */ /* 0x000fea0003800000 */
[----:B------:R-:W2:Y:S01]  /*6870*/  LD.E R15, desc[UR36][R14.64+0x8] ;  /* 0x000008240e0f7980 */ /* 0x000ea2000c101900 */
[----:B------:R-:W-:Y:S02]  /*6880*/  IMAD.MOV.U32 R6, RZ, RZ, R42 ;  /* 0x000000ffff067224 */ /* 0x000fe400078e002a */
[----:B------:R-:W-:Y:S01]  /*6890*/  IMAD.MOV.U32 R7, RZ, RZ, R43 ;  /* 0x000000ffff077224 */ /* 0x000fe200078e002b */
[----:B--2---:R4:W-:Y:S06]  /*68a0*/  ST.E desc[UR36][R20.64+0x8], R15 ;  /* 0x0000080f14007985 */ /* 0x0049ec000c101924 */
.L_x_69:
[----:B------:R-:W-:Y:S05]  /*68b0*/  BSYNC.RECONVERGENT B1 ;  /* 0x0000000000017941 */ /* 0x000fea0003800200 */
.L_x_62:
[----:B------:R-:W-:Y:S01]  /*68c0*/  UMOV UR4, 0x66666666 ;  /* 0x6666666600047882 */ /* 0x000fe20000000000 */
[----:B------:R-:W-:Y:S01]  /*68d0*/  UMOV UR5, 0x3fee6666 ;  /* 0x3fee666600057882 */ /* 0x000fe20000000000 */
[C---:B------:R-:W-:Y:S01]  /*68e0*/  ISETP.NE.AND P1, PT, R12.reuse, RZ, PT ;  /* 0x000000ff0c00720c */ /* 0x040fe20003f25270 */
[----:B0-2-4-:R-:W-:Y:S01]  /*68f0*/  DMUL R14, R26, UR4 ;  /* 0x000000041a0e7c28 */ /* 0x015fe20008000000 */
[----:B------:R-:W-:Y:S01]  /*6900*/  UMOV UR4, 0xd2f1a9fc ;  /* 0xd2f1a9fc00047882 */ /* 0x000fe20000000000 */
[----:B------:R-:W-:Y:S01]  /*6910*/  UMOV UR5, 0x3f50624d ;  /* 0x3f50624d00057882 */ /* 0x000fe20000000000 */
[----:B------:R-:W-:-:S05]  /*6920*/  VIADD R12, R12, 0xffffffff ;  /* 0xffffffff0c0c7836 */ /* 0x000fca0000000000 */
[----:B------:R-:W-:Y:S02]  /*6930*/  SEL R12, R12, 0xa, P1 ;  /* 0x0000000a0c0c7807 */ /* 0x000fe40000800000 */
[----:B------:R-:W-:Y:S02]  /*6940*/  FSEL R26, R14, R26, !P1 ;  /* 0x0000001a0e1a7208 */ /* 0x000fe40004800000 */
[----:B------:R-:W-:-:S06]  /*6950*/  FSEL R27, R15, R27, !P1 ;  /* 0x0000001b0f1b7208 */ /* 0x000fcc0004800000 */
[----:B------:R-:W-:-:S14]  /*6960*/  DSETP.GT.AND P2, PT, R26, UR4, PT ;  /* 0x000000041a007e2a */ /* 0x000fdc000bf44000 */
[----:B------:R-:W-:Y:S05]  /*6970*/  @P2 BRA `(.L_x_79) ;  /* 0xffffffc400902947 */ /* 0x000fea000383ffff */
[----:B------:R-:W-:Y:S05]  /*6980*/  BSYNC.RECONVERGENT B0 ;  /* 0x0000000000007941 */ /* 0x000fea0003800200 */
.L_x_26:
[----:B------:R-:W-:Y:S04]  /*6990*/  BSSY.RECONVERGENT B0, `(.L_x_80) ;  /* 0x0000077000007945 */ /* 0x000fe80003800200 */
[----:B------:R-:W-:Y:S05]  /*69a0*/  @!P0 BRA `(.L_x_81) ;  /* 0x0000000400d48947 */ /* 0x000fea0003800000 */
[----:B------:R-:W-:Y:S01]  /*69b0*/  ISETP.GE.U32.AND P0, PT, R4, 0x10, PT ;  /* 0x000000100400780c */ /* 0x000fe20003f06070 */
[----:B------:R-:W-:Y:S01]  /*69c0*/  BSSY.RECONVERGENT B1, `(.L_x_82) ;  /* 0x0000038000017945 */ /* 0x000fe20003800200 */
[----:B------:R-:W-:Y:S02]  /*69d0*/  IMAD R2, R23, R4, RZ ;  /* 0x0000000417027224 */ /* 0x000fe400078e02ff */
[----:B------:R-:W-:-:S09]  /*69e0*/  IMAD.MOV.U32 R3, RZ, RZ, RZ ;  /* 0x000000ffff037224 */ /* 0x000fd200078e00ff */
[----:B------:R-:W-:Y:S05]  /*69f0*/  @!P0 BRA `(.L_x_83) ;  /* 0x0000000000d08947 */ /* 0x000fea0003800000 */
[----:B------:R-:W0:Y:S01]  /*6a00*/  LDC.64 R12, c[0x0][0x398] ;  /* 0x0000e600ff0c7b82 */ /* 0x000e220000000a00 */
[----:B------:R-:W-:Y:S01]  /*6a10*/  IADD3 R10, P0, PT, R18, 0x20, RZ ;  /* 0x00000020120a7810 */ /* 0x000fe20007f1e0ff */
[----:B------:R-:W-:Y:S01]  /*6a20*/  BSSY.RECONVERGENT B2, `(.L_x_84) ;  /* 0x0000030000027945 */ /* 0x000fe20003800200 */
[----:B-1-3--:R-:W-:Y:S01]  /*6a30*/  LOP3.LUT R20, R4, 0x7ffffff0, RZ, 0xc0, !PT ;  /* 0x7ffffff004147812 */ /* 0x00afe200078ec0ff */
[----:B------:R-:W-:Y:S02]  /*6a40*/  IMAD.MOV.U32 R21, RZ, RZ, R2 ;  /* 0x000000ffff157224 */ /* 0x000fe400078e0002 */
[----:B------:R-:W-:Y:S02]  /*6a50*/  IMAD.X R33, RZ, RZ, R19, P0 ;  /* 0x000000ffff217224 */ /* 0x000fe400000e0613 */
[----:B------:R-:W-:Y:S01]  /*6a60*/  IMAD.MOV R3, RZ, RZ, -R20 ;  /* 0x000000ffff037224 */ /* 0x000fe200078e0a14 */
[----:B0-----:R-:W-:-:S05]  /*6a70*/  IADD3 R12, P1, PT, R12, 0x20, RZ ;  /* 0x000000200c0c7810 */ /* 0x001fca0007f3e0ff */
[----:B------:R-:W-:-:S08]  /*6a80*/  IMAD.X R13, RZ, RZ, R13, P1 ;  /* 0x000000ffff0d7224 */ /* 0x000fd000008e060d */
.L_x_85:
[----:B------:R-:W-:Y:S02]  /*6a90*/  IMAD.MOV.U32 R14, RZ, RZ, R10 ;  /* 0x000000ffff0e7224 */ /* 0x000fe400078e000a */
[----:B------:R-:W-:-:S05]  /*6aa0*/  IMAD.MOV.U32 R15, RZ, RZ, R33 ;  /* 0x000000ffff0f7224 */ /* 0x000fca00078e0021 */
[----:B0-----:R-:W2:Y:S01]  /*6ab0*/  LD.E R25, desc[UR36][R14.64+-0x20] ;  /* 0xffffe0240e197980 */ /* 0x001ea2000c101900 */
[----:B------:R-:W-:-:S05]  /*6ac0*/  IMAD.WIDE R4, R21, 0x4, R12 ;  /* 0x0000000415047825 */ /* 0x000fca00078e020c */
[----:B--2---:R0:W-:Y:S04]  /*6ad0*/  STG.E desc[UR36][R4.64+-0x20], R25 ;  /* 0xffffe01904007986 */ /* 0x0041e8000c101924 */
[----:B------:R-:W2:Y:S04]  /*6ae0*/  LD.E R27, desc[UR36][R14.64+-0x1c] ;  /* 0xffffe4240e1b7980 */ /* 0x000ea8000c101900 */
[----:B--2---:R1:W-:Y:S04]  /*6af0*/  STG.E desc[UR36][R4.64+-0x1c], R27 ;  /* 0xffffe41b04007986 */ /* 0x0043e8000c101924 */
[----:B------:R-:W2:Y:S04]  /*6b00*/  LD.E R29, desc[UR36][R14.64+-0x18] ;  /* 0xffffe8240e1d7980 */ /* 0x000ea8000c101900 */
[----:B--2---:R2:W-:Y:S04]  /*6b10*/  STG.E desc[UR36][R4.64+-0x18], R29 ;  /* 0xffffe81d04007986 */ /* 0x0045e8000c101924 */
[----:B------:R-:W3:Y:S04]  /*6b20*/  LD.E R31, desc[UR36][R14.64+-0x14] ;  /* 0xffffec240e1f7980 */ /* 0x000ee8000c101900 */
[----:B---3--:R3:W-:Y:S04]  /*6b30*/  STG.E desc[UR36][R4.64+-0x14], R31 ;  /* 0xffffec1f04007986 */ /* 0x0087e8000c101924 */
[----:B------:R-:W4:Y:S04]  /*6b40*/  LD.E R33, desc[UR36][R14.64+-0x10] ;  /* 0xfffff0240e217980 */ /* 0x000f28000c101900 */
[----:B----4-:R4:W-:Y:S04]  /*6b50*/  STG.E desc[UR36][R4.64+-0x10], R33 ;  /* 0xfffff02104007986 */ /* 0x0109e8000c101924 */
[----:B------:R-:W5:Y:S04]  /*6b60*/  LD.E R35, desc[UR36][R14.64+-0xc] ;  /* 0xfffff4240e237980 */ /* 0x000f68000c101900 */
[----:B-----5:R5:W-:Y:S04]  /*6b70*/  STG.E desc[UR36][R4.64+-0xc], R35 ;  /* 0xfffff42304007986 */ /* 0x020be8000c101924 */
[----:B0-----:R-:W2:Y:S04]  /*6b80*/  LD.E R25, desc[UR36][R14.64+-0x8] ;  /* 0xfffff8240e197980 */ /* 0x001ea8000c101900 */
[----:B--2---:R0:W-:Y:S04]  /*6b90*/  STG.E desc[UR36][R4.64+-0x8], R25 ;  /* 0xfffff81904007986 */ /* 0x0041e8000c101924 */
[----:B-1----:R-:W2:Y:S04]  /*6ba0*/  LD.E R27, desc[UR36][R14.64+-0x4] ;  /* 0xfffffc240e1b7980 */ /* 0x002ea8000c101900 */
[----:B--2---:R1:W-:Y:S04]  /*6bb0*/  STG.E desc[UR36][R4.64+-0x4], R27 ;  /* 0xfffffc1b04007986 */ /* 0x0043e8000c101924 */
[----:B------:R-:W2:Y:S04]  /*6bc0*/  LD.E R29, desc[UR36][R14.64] ;  /* 0x000000240e1d7980 */ /* 0x000ea8000c101900 */
[----:B--2---:R2:W-:Y:S04]  /*6bd0*/  STG.E desc[UR36][R4.64], R29 ;  /* 0x0000001d04007986 */ /* 0x0045e8000c101924 */
[----:B---3--:R-:W3:Y:S04]  /*6be0*/  LD.E R31, desc[UR36][R14.64+0x4] ;  /* 0x000004240e1f7980 */ /* 0x008ee8000c101900 */
[----:B---3--:R3:W-:Y:S04]  /*6bf0*/  STG.E desc[UR36][R4.64+0x4], R31 ;  /* 0x0000041f04007986 */ /* 0x0087e8000c101924 */
[----:B----4-:R-:W4:Y:S04]  /*6c00*/  LD.E R33, desc[UR36][R14.64+0x8] ;  /* 0x000008240e217980 */ /* 0x010f28000c101900 */
[----:B----4-:R4:W-:Y:S04]  /*6c10*/  STG.E desc[UR36][R4.64+0x8], R33 ;  /* 0x0000082104007986 */ /* 0x0109e8000c101924 */
[----:B-----5:R-:W5:Y:S04]  /*6c20*/  LD.E R35, desc[UR36][R14.64+0xc] ;  /* 0x00000c240e237980 */ /* 0x020f68000c101900 */
[----:B-----5:R1:W-:Y:S04]  /*6c30*/  STG.E desc[UR36][R4.64+0xc], R35 ;  /* 0x00000c2304007986 */ /* 0x0203e8000c101924 */
[----:B0-----:R-:W5:Y:S04]  /*6c40*/  LD.E R25, desc[UR36][R14.64+0x10] ;  /* 0x000010240e197980 */ /* 0x001f68000c101900 */
[----:B-----5:R0:W-:Y:S04]  /*6c50*/  STG.E desc[UR36][R4.64+0x10], R25 ;  /* 0x0000101904007986 */ /* 0x0201e8000c101924 */
[----:B-1----:R-:W5:Y:S04]  /*6c60*/  LD.E R27, desc[UR36][R14.64+0x14] ;  /* 0x000014240e1b7980 */ /* 0x002f68000c101900 */
[----:B-----5:R0:W-:Y:S04]  /*6c70*/  STG.E desc[UR36][R4.64+0x14], R27 ;  /* 0x0000141b04007986 */ /* 0x0201e8000c101924 */
[----:B--2---:R-:W2:Y:S04]  /*6c80*/  LD.E R29, desc[UR36][R14.64+0x18] ;  /* 0x000018240e1d7980 */ /* 0x004ea8000c101900 */
[----:B--2---:R0:W-:Y:S04]  /*6c90*/  STG.E desc[UR36][R4.64+0x18], R29 ;  /* 0x0000181d04007986 */ /* 0x0041e8000c101924 */
[----:B---3--:R-:W2:Y:S01]  /*6ca0*/  LD.E R31, desc[UR36][R14.64+0x1c] ;  /* 0x00001c240e1f7980 */ /* 0x008ea2000c101900 */
[----:B------:R-:W-:Y:S01]  /*6cb0*/  VIADD R3, R3, 0x10 ;  /* 0x0000001003037836 */ /* 0x000fe20000000000 */
[----:B------:R-:W-:Y:S01]  /*6cc0*/  IADD3 R10, P1, PT, R14, 0x40, RZ ;  /* 0x000000400e0a7810 */ /* 0x000fe20007f3e0ff */
[----:B------:R-:W-:-:S03]  /*6cd0*/  VIADD R21, R21, 0x10 ;  /* 0x0000001015157836 */ /* 0x000fc60000000000 */
[----:B------:R-:W-:Y:S01]  /*6ce0*/  ISETP.NE.AND P0, PT, R3, RZ, PT ;  /* 0x000000ff0300720c */ /* 0x000fe20003f05270 */
[----:B----4-:R-:W-:Y:S01]  /*6cf0*/  IMAD.X R33, RZ, RZ, R15, P1 ;  /* 0x000000ffff217224 */ /* 0x010fe200008e060f */
[----:B--2---:R0:W-:Y:S11]  /*6d00*/  STG.E desc[UR36][R4.64+0x1c], R31 ;  /* 0x00001c1f04007986 */ /* 0x0041f6000c101924 */
[----:B------:R-:W-:Y:S05]  /*6d10*/  @P0 BRA `(.L_x_85) ;  /* 0xfffffffc005c0947 */ /* 0x000fea000383ffff */
[----:B------:R-:W-:Y:S05]  /*6d20*/  BSYNC.RECONVERGENT B2 ;  /* 0x0000000000027941 */ /* 0x000fea0003800200 */
.L_x_84:
[----:B------:R-:W-:-:S07]  /*6d30*/  IMAD.MOV.U32 R3, RZ, RZ, R20 ;  /* 0x000000ffff037224 */ /* 0x000fce00078e0014 */
.L_x_83:
[----:B------:R-:W-:Y:S05]  /*6d40*/  BSYNC.RECONVERGENT B1 ;  /* 0x0000000000017941 */ /* 0x000fea0003800200 */
.L_x_82:
[----:B------:R-:W-:-:S13]  /*6d50*/  ISETP.NE.AND P0, PT, R8, RZ, PT ;  /* 0x000000ff0800720c */ /* 0x000fda0003f05270 */
[----:B------:R-:W-:Y:S05]  /*6d60*/  @!P0 BRA `(.L_x_81) ;  /* 0x0000000000e48947 */ /* 0x000fea0003800000 */
[----:B------:R-:W-:Y:S02]  /*6d70*/  ISETP.GE.U32.AND P0, PT, R8, 0x8, PT ;  /* 0x000000080800780c */ /* 0x000fe40003f06070 */
[----:B------:R-:W-:-:S11]  /*6d80*/  ISETP.NE.AND P1, PT, R9, RZ, PT ;  /* 0x000000ff0900720c */ /* 0x000fd60003f25270 */
[----:B------:R-:W-:Y:S05]  /*6d90*/  @!P0 BRA `(.L_x_86) ;  /* 0x0000000000548947 */ /* 0x000fea0003800000 */
[----:B0-----:R-:W-:Y:S01]  /*6da0*/  IMAD.WIDE.U32 R4, R3, 0x4, R18 ;  /* 0x0000000403047825 */ /* 0x001fe200078e0012 */
[----:B------:R-:W0:Y:S04]  /*6db0*/  LDC.64 R12, c[0x0][0x398] ;  /* 0x0000e600ff0c7b82 */ /* 0x000e280000000a00 */
[----:B------:R-:W2:Y:S01]  /*6dc0*/  LD.E R15, desc[UR36][R4.64] ;  /* 0x00000024040f7980 */ /* 0x000ea2000c101900 */
[----:B-1-3--:R-:W-:-:S04]  /*6dd0*/  IMAD.IADD R21, R2, 0x1, R3 ;  /* 0x0000000102157824 */ /* 0x00afc800078e0203 */
[----:B0-----:R-:W-:-:S05]  /*6de0*/  IMAD.WIDE R12, R21, 0x4, R12 ;  /* 0x00000004150c7825 */ /* 0x001fca00078e020c */
[----:B--2---:R0:W-:Y:S04]  /*6df0*/  STG.E desc[UR36][R12.64], R15 ;  /* 0x0000000f0c007986 */ /* 0x0041e8000c101924 */
[----:B------:R-:W2:Y:S04]  /*6e00*/  LD.E R21, desc[UR36][R4.64+0x4] ;  /* 0x0000042404157980 */ /* 0x000ea8000c101900 */
[----:B--2---:R1:W-:Y:S04]  /*6e10*/  STG.E desc[UR36][R12.64+0x4], R21 ;  /* 0x000004150c007986 */ /* 0x0043e8000c101924 */
[----:B------:R-:W2:Y:S04]  /*6e20*/  LD.E R25, desc[UR36][R4.64+0x8] ;  /* 0x0000082404197980 */ /* 0x000ea8000c101900 */
[----:B--2---:R2:W-:Y:S04]  /*6e30*/  STG.E desc[UR36][R12.64+0x8], R25 ;  /* 0x000008190c007986 */ /* 0x0045e8000c101924 */
[----:B------:R-:W3:Y:S04]  /*6e40*/  LD.E R27, desc[UR36][R4.64+0xc] ;  /* 0x00000c24041b7980 */ /* 0x000ee8000c101900 */
[----:B---3--:R2:W-:Y:S04]  /*6e50*/  STG.E desc[UR36][R12.64+0xc], R27 ;  /* 0x00000c1b0c007986 */ /* 0x0085e8000c101924 */
[----:B------:R-:W3:Y:S04]  /*6e60*/  LD.E R29, desc[UR36][R4.64+0x10] ;  /* 0x00001024041d7980 */ /* 0x000ee8000c101900 */
[----:B---3--:R2:W-:Y:S04]  /*6e70*/  STG.E desc[UR36][R12.64+0x10], R29 ;  /* 0x0000101d0c007986 */ /* 0x0085e8000c101924 */
[----:B------:R-:W3:Y:S04]  /*6e80*/  LD.E R31, desc[UR36][R4.64+0x14] ;  /* 0x00001424041f7980 */ /* 0x000ee8000c101900 */
[----:B---3--:R2:W-:Y:S04]  /*6e90*/  STG.E desc[UR36][R12.64+0x14], R31 ;  /* 0x0000141f0c007986 */ /* 0x0085e8000c101924 */
[----:B0-----:R-:W3:Y:S04]  /*6ea0*/  LD.E R15, desc[UR36][R4.64+0x18] ;  /* 0x00001824040f7980 */ /* 0x001ee8000c101900 */
[----:B---3--:R2:W-:Y:S04]  /*6eb0*/  STG.E desc[UR36][R12.64+0x18], R15 ;  /* 0x0000180f0c007986 */ /* 0x0085e8000c101924 */
[----:B-1----:R-:W3:Y:S01]  /*6ec0*/  LD.E R21, desc[UR36][R4.64+0x1c] ;  /* 0x00001c2404157980 */ /* 0x002ee2000c101900 */
[----:B------:R-:W-:-:S03]  /*6ed0*/  VIADD R3, R3, 0x8 ;  /* 0x0000000803037836 */ /* 0x000fc60000000000 */
[----:B---3--:R2:W-:Y:S04]  /*6ee0*/  STG.E desc[UR36][R12.64+0x1c], R21 ;  /* 0x00001c150c007986 */ /* 0x0085e8000c101924 */
.L_x_86:
[----:B------:R-:W-:Y:S05]  /*6ef0*/  @!P1 BRA `(.L_x_81) ;  /* 0x0000000000809947 */ /* 0x000fea0003800000 */
[----:B------:R-:W-:Y:S02]  /*6f00*/  ISETP.GE.U32.AND P0, PT, R9, 0x4, PT ;  /* 0x000000040900780c */ /* 0x000fe40003f06070 */
[----:B------:R-:W-:-:S11]  /*6f10*/  ISETP.NE.AND P1, PT, R11, RZ, PT ;  /* 0x000000ff0b00720c */ /* 0x000fd60003f25270 */
[----:B------:R-:W-:Y:S05]  /*6f20*/  @!P0 BRA `(.L_x_87) ;  /* 0x0000000000348947 */ /* 0x000fea0003800000 */
[----:B0-----:R-:W-:Y:S01]  /*6f30*/  IMAD.WIDE.U32 R4, R3, 0x4, R18 ;  /* 0x0000000403047825 */ /* 0x001fe200078e0012 */
[----:B------:R-:W0:Y:S04]  /*6f40*/  LDC.64 R8, c[0x0][0x398] ;  /* 0x0000e600ff087b82 */ /* 0x000e280000000a00 */
[----:B--2---:R-:W2:Y:S01]  /*6f50*/  LD.E R13, desc[UR36][R4.64] ;  /* 0x00000024040d7980 */ /* 0x004ea2000c101900 */
[----:B------:R-:W-:-:S04]  /*6f60*/  IMAD.IADD R15, R2, 0x1, R3 ;  /* 0x00000001020f7824 */ /* 0x000fc800078e0203 */
[----:B0-----:R-:W-:-:S05]  /*6f70*/  IMAD.WIDE R8, R15, 0x4, R8 ;  /* 0x000000040f087825 */ /* 0x001fca00078e0208 */
[----:B--2---:R4:W-:Y:S04]  /*6f80*/  STG.E desc[UR36][R8.64], R13 ;  /* 0x0000000d08007986 */ /* 0x0049e8000c101924 */
[----:B------:R-:W2:Y:S04]  /*6f90*/  LD.E R15, desc[UR36][R4.64+0x4] ;  /* 0x00000424040f7980 */ /* 0x000ea8000c101900 */
[----:B--2---:R4:W-:Y:S04]  /*6fa0*/  STG.E desc[UR36][R8.64+0x4], R15 ;  /* 0x0000040f08007986 */ /* 0x0049e8000c101924 */
[----:B-1-3--:R-:W2:Y:S04]  /*6fb0*/  LD.E R21, desc[UR36][R4.64+0x8] ;  /* 0x0000082404157980 */ /* 0x00aea8000c101900 */
[----:B--2---:R4:W-:Y:S04]  /*6fc0*/  STG.E desc[UR36][R8.64+0x8], R21 ;  /* 0x0000081508007986 */ /* 0x0049e8000c101924 */
[----:B------:R-:W2:Y:S01]  /*6fd0*/  LD.E R25, desc[UR36][R4.64+0xc] ;  /* 0x00000c2404197980 */ /* 0x000ea2000c101900 */
[----:B------:R-:W-:-:S03]  /*6fe0*/  VIADD R3, R3, 0x4 ;  /* 0x0000000403037836 */ /* 0x000fc60000000000 */
[----:B--2---:R4:W-:Y:S04]  /*6ff0*/  STG.E desc[UR36][R8.64+0xc], R25 ;  /* 0x00000c1908007986 */ /* 0x0049e8000c101924 */
.L_x_87:
[----:B------:R-:W-:Y:S05]  /*7000*/  @!P1 BRA `(.L_x_81) ;  /* 0x00000000003c9947 */ /* 0x000fea0003800000 */
[----:B----4-:R-:W4:Y:S01]  /*7010*/  LDC.64 R8, c[0x0][0x398] ;  /* 0x0000e600ff087b82 */ /* 0x010f220000000a00 */
[----:B0-----:R-:W-:-:S04]  /*7020*/  IMAD.WIDE.U32 R4, R3, 0x4, R18 ;  /* 0x0000000403047825 */ /* 0x001fc800078e0012 */
[----:B--2---:R-:W-:Y:S02]  /*7030*/  IMAD.IADD R13, R2, 0x1, R3 ;  /* 0x00000001020d7824 */ /* 0x004fe400078e0203 */
[----:B------:R-:W-:Y:S02]  /*7040*/  IMAD.MOV.U32 R15, RZ, RZ, R5 ;  /* 0x000000ffff0f7224 */ /* 0x000fe400078e0005 */
[----:B------:R-:W-:-:S07]  /*7050*/  IMAD.MOV R11, RZ, RZ, -R11 ;  /* 0x000000ffff0b7224 */ /* 0x000fce00078e0a0b */
.L_x_88:
[----:B0-----:R-:W-:-:S06]  /*7060*/  IMAD.MOV.U32 R5, RZ, RZ, R15 ;  /* 0x000000ffff057224 */ /* 0x001fcc00078e000f */
[----:B------:R0:W2:Y:S01]  /*7070*/  LD.E R5, desc[UR36][R4.64] ;  /* 0x0000002404057980 */ /* 0x0000a2000c101900 */
[----:B----4-:R-:W-:-:S04]  /*7080*/  IMAD.WIDE R2, R13, 0x4, R8 ;  /* 0x000000040d027825 */ /* 0x010fc800078e0208 */
[----:B------:R-:W-:Y:S02]  /*7090*/  VIADD R11, R11, 0x1 ;  /* 0x000000010b0b7836 */ /* 0x000fe40000000000 */
[----:B------:R-:W-:-:S03]  /*70a0*/  VIADD R13, R13, 0x1 ;  /* 0x000000010d0d7836 */ /* 0x000fc60000000000 */
[----:B------:R-:W-:Y:S02]  /*70b0*/  ISETP.NE.AND P0, PT, R11, RZ, PT ;  /* 0x000000ff0b00720c */ /* 0x000fe40003f05270 */
[----:B0-----:R-:W-:-:S05]  /*70c0*/  IADD3 R4, P1, PT, R4, 0x4, RZ ;  /* 0x0000000404047810 */ /* 0x001fca0007f3e0ff */
[----:B------:R-:W-:Y:S01]  /*70d0*/  IMAD.X R15, RZ, RZ, R15, P1 ;  /* 0x000000ffff0f7224 */ /* 0x000fe200008e060f */
[----:B--2---:R0:W-:Y:S05]  /*70e0*/  STG.E desc[UR36][R2.64], R5 ;  /* 0x0000000502007986 */ /* 0x0041ea000c101924 */
[----:B------:R-:W-:Y:S05]  /*70f0*/  @P0 BRA `(.L_x_88) ;  /* 0xfffffffc00d80947 */ /* 0x000fea000383ffff */
.L_x_81:
[----:B------:R-:W-:Y:S05]  /*7100*/  BSYNC.RECONVERGENT B0 ;  /* 0x0000000000007941 */ /* 0x000fea0003800200 */
.L_x_80:
[----:B------:R-:W5:Y:S01]  /*7110*/  LDCU.64 UR4, c[0x0][0x3a0] ;  /* 0x00007400ff0477ac */ /* 0x000f620008000a00 */
[----:B0-----:R-:W-:Y:S01]  /*7120*/  MOV R2, 0x8 ;  /* 0x0000000800027802 */ /* 0x001fe20000000f00 */
[----:B------:R-:W-:Y:S02]  /*7130*/  IMAD.MOV.U32 R4, RZ, RZ, R18 ;  /* 0x000000ffff047224 */ /* 0x000fe400078e0012 */
[----:B------:R-:W-:Y:S01]  /*7140*/  IMAD.MOV.U32 R5, RZ, RZ, R19 ;  /* 0x000000ffff057224 */ /* 0x000fe200078e0013 */
[----:B----4-:R0:W4:Y:S01]  /*7150*/  LDC.64 R8, c[0x4][R2] ;  /* 0x0100000002087b82 */ /* 0x0101220000000a00 */
[----:B-----5:R-:W-:-:S04]  /*7160*/  LEA R10, P0, R23, UR4, 0x3 ;  /* 0x00000004170a7c11 */ /* 0x020fc8000f8018ff */
[----:B------:R-:W-:-:S05]  /*7170*/  LEA.HI.X R11, R23, UR5, R0, 0x3, P0 ;  /* 0x00000005170b7c11 */ /* 0x000fca00080f1c00 */
[----:B------:R0:W-:Y:S04]  /*7180*/  STG.E.64 desc[UR36][R10.64], R6 ;  /* 0x000000060a007986 */ /* 0x0001e8000c101b24 */
[----:B-123--:R-:W-:-:S07]  /*7190*/  LEPC R20, `(.L_x_89) ;  /* 0x000000001014794e */ /* 0x00efce0000000000 */
[----:B0---4-:R-:W-:Y:S05]  /*71a0*/  CALL.ABS.NOINC R8 ;  /* 0x0000000008007343 */ /* 0x011fea0003c00000 */
.L_x_89:
[----:B------:R-:W0:Y:S01]  /*71b0*/  LDC.64 R2, c[0x4][R2] ;  /* 0x0100000002027b82 */ /* 0x000e220000000a00 */
[----:B------:R-:W-:Y:S02]  /*71c0*/  IMAD.MOV.U32 R4, RZ, RZ, R16 ;  /* 0x000000ffff047224 */ /* 0x000fe400078e0010 */
[----:B------:R-:W-:-:S07]  /*71d0*/  IMAD.MOV.U32 R5, RZ, RZ, R17 ;  /* 0x000000ffff057224 */ /* 0x000fce00078e0011 */
[----:B------:R-:W-:-:S07]  /*71e0*/  LEPC R20, `(.L_x_90) ;  /* 0x000000001014794e */ /* 0x000fce0000000000 */
[----:B0-----:R-:W-:Y:S05]  /*71f0*/  CALL.ABS.NOINC R2 ;  /* 0x0000000002007343 */ /* 0x001fea0003c00000 */
.L_x_90:
[----:B------:R-:W-:Y:S05]  /*7200*/  EXIT ;  /* 0x000000000000794d */ /* 0x000fea0003800000 */
        .weak           $__internal_0_$__cuda_sm20_div_rn_f64_full
        .type           $__internal_0_$__cuda_sm20_div_rn_f64_full,@function
        .size           $__internal_0_$__cuda_sm20_div_rn_f64_full,($__internal_1_$__cuda_sm20_dsqrt_rn_f64_mediumpath_v1 - $__internal_0_$__cuda_sm20_div_rn_f64_full)
$__internal_0_$__cuda_sm20_div_rn_f64_full:
[C---:B------:R-:W-:Y:S01]  /*7210*/  FSETP.GEU.AND P0, PT, |R31|.reuse, 1.469367938527859385e-39, PT ;  /* 0x001000001f00780b */ /* 0x040fe20003f0e200 */
[----:B------:R-:W-:Y:S01]  /*7220*/  IMAD.MOV.U32 R34, RZ, RZ, 0x1 ;  /* 0x00000001ff227424 */ /* 0x000fe200078e00ff */
[----:B------:R-:W-:Y:S01]  /*7230*/  LOP3.LUT R28, R31, 0x800fffff, RZ, 0xc0, !PT ;  /* 0x800fffff1f1c7812 */ /* 0x000fe200078ec0ff */
[----:B------:R-:W-:Y:S01]  /*7240*/  IMAD.MOV.U32 R24, RZ, RZ, 0x1ca00000 ;  /* 0x1ca00000ff187424 */ /* 0x000fe200078e00ff */
[C---:B------:R-:W-:Y:S01]  /*7250*/  FSETP.GEU.AND P2, PT, |R33|.reuse, 1.469367938527859385e-39, PT ;  /* 0x001000002100780b */ /* 0x040fe20003f4e200 */
[----:B------:R-:W-:Y:S01]  /*7260*/  BSSY.RECONVERGENT B3, `(.L_x_91) ;  /* 0x0000055000037945 */ /* 0x000fe20003800200 */
[----:B------:R-:W-:Y:S01]  /*7270*/  LOP3.LUT R29, R28, 0x3ff00000, RZ, 0xfc, !PT ;  /* 0x3ff000001c1d7812 */ /* 0x000fe200078efcff */
[----:B------:R-:W-:Y:S01]  /*7280*/  IMAD.MOV.U32 R28, RZ, RZ, R30 ;  /* 0x000000ffff1c7224 */ /* 0x000fe200078e001e */
[----:B------:R-:W-:Y:S02]  /*7290*/  LOP3.LUT R3, R33, 0x7ff00000, RZ, 0xc0, !PT ;  /* 0x7ff0000021037812 */ /* 0x000fe400078ec0ff */
[----:B------:R-:W-:-:S03]  /*72a0*/  LOP3.LUT R44, R31, 0x7ff00000, RZ, 0xc0, !PT ;  /* 0x7ff000001f2c7812 */ /* 0x000fc600078ec0ff */
[----:B------:R-:W-:Y:S01]  /*72b0*/  @!P0 DMUL R28, R30, 8.98846567431157953865e+307 ;  /* 0x7fe000001e1c8828 */ /* 0x000fe20000000000 */
[----:B------:R-:W-:Y:S01]  /*72c0*/  ISETP.GE.U32.AND P1, PT, R3, R44, PT ;  /* 0x0000002c0300720c */ /* 0x000fe20003f26070 */
[----:B------:R-:W-:Y:S02]  /*72d0*/  IMAD.MOV.U32 R45, RZ, RZ, R3 ;  /* 0x000000ffff2d7224 */ /* 0x000fe400078e0003 */
[----:B------:R-:W-:Y:S02]  /*72e0*/  @!P2 LOP3.LUT R22, R31, 0x7ff00000, RZ, 0xc0, !PT ;  /* 0x7ff000001f16a812 */ /* 0x000fe400078ec0ff */
[----:B------:R-:W0:Y:S02]  /*72f0*/  MUFU.RCP64H R35, R29 ;  /* 0x0000001d00237308 */ /* 0x000e240000001800 */
[----:B------:R-:W-:Y:S01]  /*7300*/  @!P2 ISETP.GE.U32.AND P3, PT, R3, R22, PT ;  /* 0x000000160300a20c */ /* 0x000fe20003f66070 */
[----:B------:R-:W-:Y:S01]  /*7310*/  IMAD.MOV.U32 R22, RZ, RZ, R44 ;  /* 0x000000ffff167224 */ /* 0x000fe200078e002c */
[----:B------:R-:W-:-:S05]  /*7320*/  @!P0 LOP3.LUT R22, R29, 0x7ff00000, RZ, 0xc0, !PT ;  /* 0x7ff000001d168812 */ /* 0x000fca00078ec0ff */
[----:B------:R-:W-:Y:S01]  /*7330*/  VIADD R46, R22, 0xffffffff ;  /* 0xffffffff162e7836 */ /* 0x000fe20000000000 */
[----:B0-----:R-:W-:-:S08]  /*7340*/  DFMA R36, R34, -R28, 1 ;  /* 0x3ff000002224742b */ /* 0x001fd0000000081c */
[----:B------:R-:W-:-:S08]  /*7350*/  DFMA R36, R36, R36, R36 ;  /* 0x000000242424722b */ /* 0x000fd00000000024 */
[----:B------:R-:W-:Y:S01]  /*7360*/  DFMA R38, R34, R36, R34 ;  /* 0x000000242226722b */ /* 0x000fe20000000022 */
[C---:B------:R-:W-:Y:S01]  /*7370*/  @!P2 SEL R37, R24.reuse, 0x63400000, !P3 ;  /* 0x634000001825a807 */ /* 0x040fe20005800000 */
[----:B------:R-:W-:Y:S01]  /*7380*/  IMAD.MOV.U32 R34, RZ, RZ, R32 ;  /* 0x000000ffff227224 */ /* 0x000fe200078e0020 */
[----:B------:R-:W-:Y:S01]  /*7390*/  SEL R35, R24, 0x63400000, !P1 ;  /* 0x6340000018237807 */ /* 0x000fe20004800000 */
[----:B------:R-:W-:Y:S01]  /*73a0*/  @!P2 IMAD.MOV.U32 R36, RZ, RZ, RZ ;  /* 0x000000ffff24a224 */ /* 0x000fe200078e00ff */
[--C-:B------:R-:W-:Y:S02]  /*73b0*/  @!P2 LOP3.LUT R37, R37, 0x80000000, R33.reuse, 0xf8, !PT ;  /* 0x800000002525a812 */ /* 0x100fe400078ef821 */
[----:B------:R-:W-:Y:S01]  /*73c0*/  LOP3.LUT R35, R35, 0x800fffff, R33, 0xf8, !PT ;  /* 0x800fffff23237812 */ /* 0x000fe200078ef821 */
[----:B------:R-:W-:Y:S01]  /*73d0*/  DFMA R40, R38, -R28, 1 ;  /* 0x3ff000002628742b */ /* 0x000fe2000000081c */
[----:B------:R-:W-:-:S06]  /*73e0*/  @!P2 LOP3.LUT R37, R37, 0x100000, RZ, 0xfc, !PT ;  /* 0x001000002525a812 */ /* 0x000fcc00078efcff */
[----:B------:R-:W-:Y:S02]  /*73f0*/  @!P2 DFMA R34, R34, 2, -R36 ;  /* 0x400000002222a82b */ /* 0x000fe40000000824 */
[----:B------:R-:W-:-:S08]  /*7400*/  DFMA R36, R38, R40, R38 ;  /* 0x000000282624722b */ /* 0x000fd00000000026 */
[----:B------:R-:W-:Y:S01]  /*7410*/  @!P2 LOP3.LUT R45, R35, 0x7ff00000, RZ, 0xc0, !PT ;  /* 0x7ff00000232da812 */ /* 0x000fe200078ec0ff */
[----:B------:R-:W-:-:S04]  /*7420*/  DMUL R38, R36, R34 ;  /* 0x0000002224267228 */ /* 0x000fc80000000000 */
[----:B------:R-:W-:-:S04]  /*7430*/  VIADD R44, R45, 0xffffffff ;  /* 0xffffffff2d2c7836 */ /* 0x000fc80000000000 */
[----:B------:R-:W-:Y:S01]  /*7440*/  DFMA R40, R38, -R28, R34 ;  /* 0x8000001c2628722b */ /* 0x000fe20000000022 */
[----:B------:R-:W-:-:S04]  /*7450*/  ISETP.GT.U32.AND P0, PT, R44, 0x7feffffe, PT ;  /* 0x7feffffe2c00780c */ /* 0x000fc80003f04070 */
[----:B------:R-:W-:-:S03]  /*7460*/  ISETP.GT.U32.OR P0, PT, R46, 0x7feffffe, P0 ;  /* 0x7feffffe2e00780c */ /* 0x000fc60000704470 */
[----:B------:R-:W-:Y:S01]  /*7470*/  DFMA R36, R36, R40, R38 ;  /* 0x000000282424722b */ /* 0x000fe20000000026 */
[----:B------:R-:W-:Y:S02]  /*7480*/  IMAD.MOV.U32 R38, RZ, RZ, R32 ;  /* 0x000000ffff267224 */ /* 0x000fe400078e0020 */
[----:B------:R-:W-:-:S07]  /*7490*/  IMAD.MOV.U32 R39, RZ, RZ, R33 ;  /* 0x000000ffff277224 */ /* 0x000fce00078e0021 */
[----:B------:R-:W-:Y:S05]  /*74a0*/  @P0 BRA `(.L_x_92) ;  /* 0x00000000006c0947 */ /* 0x000fea0003800000 */
[----:B------:R-:W-:Y:S01]  /*74b0*/  LOP3.LUT R32, R31, 0x7ff00000, RZ, 0xc0, !PT ;  /* 0x7ff000001f207812 */ /* 0x000fe200078ec0ff */
[----:B------:R-:W-:-:S03]  /*74c0*/  IMAD.MOV.U32 R38, RZ, RZ, RZ ;  /* 0x000000ffff267224 */ /* 0x000fc600078e00ff */
[CC--:B------:R-:W-:Y:S02]  /*74d0*/  VIADDMNMX R22, R3.reuse, -R32.reuse, 0xb9600000, !PT ;  /* 0xb960000003167446 */ /* 0x0c0fe40007800920 */
[----:B------:R-:W-:Y:S02]  /*74e0*/  ISETP.GE.U32.AND P0, PT, R3, R32, PT ;  /* 0x000000200300720c */ /* 0x000fe40003f06070 */
[----:B------:R-:W-:Y:S02]  /*74f0*/  VIMNMX R22, PT, PT, R22, 0x46a00000, PT ;  /* 0x46a0000016167848 */ /* 0x000fe40003fe0100 */
[----:B------:R-:W-:-:S05]  /*7500*/  SEL R3, R24, 0x63400000, !P0 ;  /* 0x6340000018037807 */ /* 0x000fca0004000000 */
[----:B------:R-:W-:-:S04]  /*7510*/  IMAD.IADD R22, R22, 0x1, -R3 ;  /* 0x0000000116167824 */ /* 0x000fc800078e0a03 */
[----:B------:R-:W-:-:S06]  /*7520*/  VIADD R39, R22, 0x7fe00000 ;  /* 0x7fe0000016277836 */ /* 0x000fcc0000000000 */
[----:B------:R-:W-:-:S10]  /*7530*/  DMUL R32, R36, R38 ;  /* 0x0000002624207228 */ /* 0x000fd40000000000 */
[----:B------:R-:W-:-:S13]  /*7540*/  FSETP.GTU.AND P0, PT, |R33|, 1.469367938527859385e-39, PT ;  /* 0x001000002100780b */ /* 0x000fda0003f0c200 */
[----:B------:R-:W-:Y:S05]  /*7550*/  @P0 BRA `(.L_x_93) ;  /* 0x0000000000940947 */ /* 0x000fea0003800000 */
[----:B------:R-:W-:Y:S01]  /*7560*/  DFMA R28, R36, -R28, R34 ;  /* 0x8000001c241c722b */ /* 0x000fe20000000022 */
[----:B------:R-:W-:-:S09]  /*7570*/  IMAD.MOV.U32 R38, RZ, RZ, RZ ;  /* 0x000000ffff267224 */ /* 0x000fd200078e00ff */
[C---:B------:R-:W-:Y:S02]  /*7580*/  FSETP.NEU.AND P0, PT, R29.reuse, RZ, PT ;  /* 0x000000ff1d00720b */ /* 0x040fe40003f0d000 */
[----:B------:R-:W-:-:S04]  /*7590*/  LOP3.LUT R31, R29, 0x80000000, R31, 0x48, !PT ;  /* 0x800000001d1f7812 */ /* 0x000fc800078e481f */
[----:B------:R-:W-:-:S07]  /*75a0*/  LOP3.LUT R39, R31, R39, RZ, 0xfc, !PT ;  /* 0x000000271f277212 */ /* 0x000fce00078efcff */
[----:B------:R-:W-:Y:S05]  /*75b0*/  @!P0 BRA `(.L_x_93) ;  /* 0x00000000007c8947 */ /* 0x000fea0003800000 */
[----:B------:R-:W-:Y:S01]  /*75c0*/  IMAD.MOV R29, RZ, RZ, -R22 ;  /* 0x000000ffff1d7224 */ /* 0x000fe200078e0a16 */
[----:B------:R-:W-:Y:S01]  /*75d0*/  IADD3 R3, PT, PT, -R22, -0x43300000, RZ ;  /* 0xbcd0000016037810 */ /* 0x000fe20007ffe1ff */
[----:B------:R-:W-:-:S06]  /*75e0*/  IMAD.MOV.U32 R28, RZ, RZ, RZ ;  /* 0x000000ffff1c7224 */ /* 0x000fcc00078e00ff */
[----:B------:R-:W-:Y:S02]  /*75f0*/  DFMA R28, R32, -R28, R36 ;  /* 0x8000001c201c722b */ /* 0x000fe40000000024 */
[----:B------:R-:W-:-:S08]  /*7600*/  DMUL.RP R36, R36, R38 ;  /* 0x0000002624247228 */ /* 0x000fd00000008000 */
[----:B------:R-:W-:Y:S02]  /*7610*/  FSETP.NEU.AND P0, PT, |R29|, R3, PT ;  /* 0x000000031d00720b */ /* 0x000fe40003f0d200 */
[----:B------:R-:W-:Y:S02]  /*7620*/  LOP3.LUT R31, R37, R31, RZ, 0x3c, !PT ;  /* 0x0000001f251f7212 */ /* 0x000fe400078e3cff */
[----:B------:R-:W-:Y:S02]  /*7630*/  FSEL R32, R36, R32, !P0 ;  /* 0x0000002024207208 */ /* 0x000fe40004000000 */
[----:B------:R-:W-:Y:S01]  /*7640*/  FSEL R33, R31, R33, !P0 ;  /* 0x000000211f217208 */ /* 0x000fe20004000000 */
[----:B------:R-:W-:Y:S06]  /*7650*/  BRA `(.L_x_93) ;  /* 0x0000000000547947 */ /* 0x000fec0003800000 */
.L_x_92:
[----:B------:R-:W-:-:S14]  /*7660*/  DSETP.NAN.AND P0, PT, R38, R38, PT ;  /* 0x000000262600722a */ /* 0x000fdc0003f08000 */
[----:B------:R-:W-:Y:S05]  /*7670*/  @P0 BRA `(.L_x_94) ;  /* 0x0000000000440947 */ /* 0x000fea0003800000 */
[----:B------:R-:W-:-:S14]  /*7680*/  DSETP.NAN.AND P0, PT, R30, R30, PT ;  /* 0x0000001e1e00722a */ /* 0x000fdc0003f08000 */
[----:B------:R-:W-:Y:S05]  /*7690*/  @P0 BRA `(.L_x_95) ;  /* 0x0000000000300947 */ /* 0x000fea0003800000 */
[----:B------:R-:W-:Y:S01]  /*76a0*/  ISETP.NE.AND P0, PT, R45, R22, PT ;  /* 0x000000162d00720c */ /* 0x000fe20003f05270 */
[----:B------:R-:W-:Y:S02]  /*76b0*/  IMAD.MOV.U32 R32, RZ, RZ, 0x0 ;  /* 0x00000000ff207424 */ /* 0x000fe400078e00ff */
[----:B------:R-:W-:-:S10]  /*76c0*/  IMAD.MOV.U32 R33, RZ, RZ, -0x80000 ;  /* 0xfff80000ff217424 */ /* 0x000fd400078e00ff */
[----:B------:R-:W-:Y:S05]  /*76d0*/  @!P0 BRA `(.L_x_93) ;  /* 0x0000000000348947 */ /* 0x000fea0003800000 */
[----:B------:R-:W-:Y:S02]  /*76e0*/  ISETP.NE.AND P0, PT, R45, 0x7ff00000, PT ;  /* 0x7ff000002d00780c */ /* 0x000fe40003f05270 */
[----:B------:R-:W-:Y:S02]  /*76f0*/  LOP3.LUT R33, R39, 0x80000000, R31, 0x48, !PT ;  /* 0x8000000027217812 */ /* 0x000fe400078e481f */
[----:B------:R-:W-:-:S13]  /*7700*/  ISETP.EQ.OR P0, PT, R22, RZ, !P0 ;  /* 0x000000ff1600720c */ /* 0x000fda0004702670 */
[----:B------:R-:W-:Y:S01]  /*7710*/  @P0 LOP3.LUT R3, R33, 0x7ff00000, RZ, 0xfc, !PT ;  /* 0x7ff0000021030812 */ /* 0x000fe200078efcff */
[----:B------:R-:W-:Y:S02]  /*7720*/  @!P0 IMAD.MOV.U32 R32, RZ, RZ, RZ ;  /* 0x000000ffff208224 */ /* 0x000fe400078e00ff */
[----:B------:R-:W-:Y:S02]  /*7730*/  @P0 IMAD.MOV.U32 R32, RZ, RZ, RZ ;  /* 0x000000ffff200224 */ /* 0x000fe400078e00ff */
[----:B------:R-:W-:Y:S01]  /*7740*/  @P0 IMAD.MOV.U32 R33, RZ, RZ, R3 ;  /* 0x000000ffff210224 */ /* 0x000fe200078e0003 */
[----:B------:R-:W-:Y:S06]  /*7750*/  BRA `(.L_x_93) ;  /* 0x0000000000147947 */ /* 0x000fec0003800000 */
.L_x_95:
[----:B------:R-:W-:Y:S01]  /*7760*/  LOP3.LUT R33, R31, 0x80000, RZ, 0xfc, !PT ;  /* 0x000800001f217812 */ /* 0x000fe200078efcff */
[----:B------:R-:W-:Y:S01]  /*7770*/  IMAD.MOV.U32 R32, RZ, RZ, R30 ;  /* 0x000000ffff207224 */ /* 0x000fe200078e001e */
[----:B------:R-:W-:Y:S06]  /*7780*/  BRA `(.L_x_93) ;  /* 0x0000000000087947 */ /* 0x000fec0003800000 */
.L_x_94:
[----:B------:R-:W-:Y:S01]  /*7790*/  LOP3.LUT R33, R39, 0x80000, RZ, 0xfc, !PT ;  /* 0x0008000027217812 */ /* 0x000fe200078efcff */
[----:B------:R-:W-:-:S07]  /*77a0*/  IMAD.MOV.U32 R32, RZ, RZ, R38 ;  /* 0x000000ffff207224 */ /* 0x000fce00078e0026 */
.L_x_93:
[----:B------:R-:W-:Y:S05]  /*77b0*/  BSYNC.RECONVERGENT B3 ;  /* 0x0000000000037941 */ /* 0x000fea0003800200 */
.L_x_91:
[----:B------:R-:W-:Y:S02]  /*77c0*/  IMAD.MOV.U32 R28, RZ, RZ, R4 ;  /* 0x000000ffff1c7224 */ /* 0x000fe400078e0004 */
[----:B------:R-:W-:-:S04]  /*77d0*/  IMAD.MOV.U32 R29, RZ, RZ, 0x0 ;  /* 0x00000000ff1d7424 */ /* 0x000fc800078e00ff */
[----:B------:R-:W-:Y:S05]  /*77e0*/  RET.REL.NODEC R28 `(_Z6SA_TSPPiS_iS_Pdi) ;  /* 0xffffff881c047950 */ /* 0x000fea0003c3ffff */
        .weak           $__internal_1_$__cuda_sm20_dsqrt_rn_f64_mediumpath_v1
        .type           $__internal_1_$__cuda_sm20_dsqrt_rn_f64_mediumpath_v1,@function
        .size           $__internal_1_$__cuda_sm20_dsqrt_rn_f64_mediumpath_v1,($_Z6SA_TSPPiS_iS_Pdi$__internal_accurate_pow - $__internal_1_$__cuda_sm20_dsqrt_rn_f64_mediumpath_v1)
$__internal_1_$__cuda_sm20_dsqrt_rn_f64_mediumpath_v1:
[----:B------:R-:W-:Y:S01]  /*77f0*/  ISETP.GE.U32.AND P0, PT, R28, -0x3400000, PT ;  /* 0xfcc000001c00780c */ /* 0x000fe20003f06070 */
[----:B------:R-:W-:Y:S01]  /*7800*/  BSSY.RECONVERGENT B3, `(.L_x_96) ;  /* 0x0000027000037945 */ /* 0x000fe20003800200 */
[----:B------:R-:W-:Y:S02]  /*7810*/  IMAD.MOV.U32 R29, RZ, RZ, R31 ;  /* 0x000000ffff1d7224 */ /* 0x000fe400078e001f */
[----:B------:R-:W-:Y:S02]  /*7820*/  IMAD.MOV.U32 R33, RZ, RZ, R39 ;  /* 0x000000ffff217224 */ /* 0x000fe400078e0027 */
[----:B------:R-:W-:Y:S02]  /*7830*/  IMAD.MOV.U32 R28, RZ, RZ, R24 ;  /* 0x000000ffff1c7224 */ /* 0x000fe400078e0018 */
[----:B------:R-:W-:-:S05]  /*7840*/  IMAD.MOV.U32 R31, RZ, RZ, R35 ;  /* 0x000000ffff1f7224 */ /* 0x000fca00078e0023 */
[----:B------:R-:W-:Y:S05]  /*7850*/  @!P0 BRA `(.L_x_97) ;  /* 0x0000000000208947 */ /* 0x000fea0003800000 */
[----:B------:R-:W-:-:S10]  /*7860*/  DFMA.RM R28, R32, R28, R30 ;  /* 0x0000001c201c722b */ /* 0x000fd4000000401e */
[----:B------:R-:W-:-:S05]  /*7870*/  IADD3 R30, P0, PT, R28, 0x1, RZ ;  /* 0x000000011c1e7810 */ /* 0x000fca0007f1e0ff */
[----:B------:R-:W-:-:S06]  /*7880*/  IMAD.X R31, RZ, RZ, R29, P0 ;  /* 0x000000ffff1f7224 */ /* 0x000fcc00000e061d */
[----:B------:R-:W-:-:S08]  /*7890*/  DFMA.RP R46, -R28, R30, R46 ;  /* 0x0000001e1c2e722b */ /* 0x000fd0000000812e */
[----:B------:R-:W-:-:S06]  /*78a0*/  DSETP.GT.AND P0, PT, R46, RZ, PT ;  /* 0x000000ff2e00722a */ /* 0x000fcc0003f04000 */
[----:B------:R-:W-:Y:S02]  /*78b0*/  FSEL R28, R30, R28, P0 ;  /* 0x0000001c1e1c7208 */ /* 0x000fe40000000000 */
[----:B------:R-:W-:Y:S01]  /*78c0*/  FSEL R29, R31, R29, P0 ;  /* 0x0000001d1f1d7208 */ /* 0x000fe20000000000 */
[----:B------:R-:W-:Y:S06]  /*78d0*/  BRA `(.L_x_98) ;  /* 0x0000000000647947 */ /* 0x000fec0003800000 */
.L_x_97:
[----:B------:R-:W-:-:S14]  /*78e0*/  DSETP.NE.AND P0, PT, R46, RZ, PT ;  /* 0x000000ff2e00722a */ /* 0x000fdc0003f05000 */
[----:B------:R-:W-:Y:S05]  /*78f0*/  @!P0 BRA `(.L_x_99) ;  /* 0x0000000000588947 */ /* 0x000fea0003800000 */
[----:B------:R-:W-:-:S13]  /*7900*/  ISETP.GE.AND P0, PT, R47, RZ, PT ;  /* 0x000000ff2f00720c */ /* 0x000fda0003f06270 */
[----:B------:R-:W-:Y:S02]  /*7910*/  @!P0 IMAD.MOV.U32 R28, RZ, RZ, 0x0 ;  /* 0x00000000ff1c8424 */ /* 0x000fe400078e00ff */
[----:B------:R-:W-:Y:S01]  /*7920*/  @!P0 IMAD.MOV.U32 R29, RZ, RZ, -0x80000 ;  /* 0xfff80000ff1d8424 */ /* 0x000fe200078e00ff */
[----:B------:R-:W-:Y:S06]  /*7930*/  @!P0 BRA `(.L_x_98) ;  /* 0x00000000004c8947 */ /* 0x000fec0003800000 */
[----:B------:R-:W-:-:S13]  /*7940*/  ISETP.GT.AND P0, PT, R47, 0x7fefffff, PT ;  /* 0x7fefffff2f00780c */ /* 0x000fda0003f04270 */
[----:B------:R-:W-:Y:S05]  /*7950*/  @P0 BRA `(.L_x_99) ;  /* 0x0000000000400947 */ /* 0x000fea0003800000 */
[----:B------:R-:W-:Y:S01]  /*7960*/  DMUL R46, R46, 8.11296384146066816958e+31 ;  /* 0x469000002e2e7828 */ /* 0x000fe20000000000 */
[----:B------:R-:W-:Y:S02]  /*7970*/  IMAD.MOV.U32 R28, RZ, RZ, RZ ;  /* 0x000000ffff1c7224 */ /* 0x000fe400078e00ff */
[----:B------:R-:W-:Y:S02]  /*7980*/  IMAD.MOV.U32 R32, RZ, RZ, 0x0 ;  /* 0x00000000ff207424 */ /* 0x000fe400078e00ff */
[----:B------:R-:W-:Y:S01]  /*7990*/  IMAD.MOV.U32 R33, RZ, RZ, 0x3fd80000 ;  /* 0x3fd80000ff217424 */ /* 0x000fe200078e00ff */
[----:B------:R-:W0:Y:S02]  /*79a0*/  MUFU.RSQ64H R29, R47 ;  /* 0x0000002f001d7308 */ /* 0x000e240000001c00 */
[----:B0-----:R-:W-:-:S08]  /*79b0*/  DMUL R30, R28, R28 ;  /* 0x0000001c1c1e7228 */ /* 0x001fd00000000000 */
[----:B------:R-:W-:-:S08]  /*79c0*/  DFMA R30, R46, -R30, 1 ;  /* 0x3ff000002e1e742b */ /* 0x000fd0000000081e */
[----:B------:R-:W-:Y:S02]  /*79d0*/  DFMA R32, R30, R32, 0.5 ;  /* 0x3fe000001e20742b */ /* 0x000fe40000000020 */
[----:B------:R-:W-:-:S08]  /*79e0*/  DMUL R30, R28, R30 ;  /* 0x0000001e1c1e7228 */ /* 0x000fd00000000000 */
[----:B------:R-:W-:-:S08]  /*79f0*/  DFMA R30, R32, R30, R28 ;  /* 0x0000001e201e722b */ /* 0x000fd0000000001c */
[----:B------:R-:W-:Y:S02]  /*7a00*/  DMUL R28, R46, R30 ;  /* 0x0000001e2e1c7228 */ /* 0x000fe40000000000 */
[----:B------:R-:W-:-:S06]  /*7a10*/  VIADD R31, R31, 0xfff00000 ;  /* 0xfff000001f1f7836 */ /* 0x000fcc0000000000 */
[----:B------:R-:W-:-:S08]  /*7a20*/  DFMA R32, R28, -R28, R46 ;  /* 0x8000001c1c20722b */ /* 0x000fd0000000002e */
[----:B------:R-:W-:-:S10]  /*7a30*/  DFMA R28, R30, R32, R28 ;  /* 0x000000201e1c722b */ /* 0x000fd4000000001c */
[----:B------:R-:W-:Y:S01]  /*7a40*/  VIADD R29, R29, 0xfcb00000 ;  /* 0xfcb000001d1d7836 */ /* 0x000fe20000000000 */
[----:B------:R-:W-:Y:S06]  /*7a50*/  BRA `(.L_x_98) ;  /* 0x0000000000047947 */ /* 0x000fec0003800000 */
.L_x_99:
[----:B------:R-:W-:-:S11]  /*7a60*/  DADD R28, R46, R46 ;  /* 0x000000002e1c7229 */ /* 0x000fd6000000002e */
.L_x_98:
[----:B------:R-:W-:Y:S05]  /*7a70*/  BSYNC.RECONVERGENT B3 ;  /* 0x0000000000037941 */ /* 0x000fea0003800200 */
.L_x_96:
[----:B------:R-:W-:Y:S02]  /*7a80*/  IMAD.MOV.U32 R24, RZ, RZ, R28 ;  /* 0x000000ffff187224 */ /* 0x000fe400078e001c */
[----:B------:R-:W-:Y:S02]  /*7a90*/  IMAD.MOV.U32 R33, RZ, RZ, R29 ;  /* 0x000000ffff217224 */ /* 0x000fe400078e001d */
[----:B------:R-:W-:Y:S02]  /*7aa0*/  IMAD.MOV.U32 R28, RZ, RZ, R4 ;  /* 0x000000ffff1c7224 */ /* 0x000fe400078e0004 */
[----:B------:R-:W-:-:S04]  /*7ab0*/  IMAD.MOV.U32 R29, RZ, RZ, 0x0 ;  /* 0x00000000ff1d7424 */ /* 0x000fc800078e00ff */
[----:B------:R-:W-:Y:S05]  /*7ac0*/  RET.REL.NODEC R28 `(_Z6SA_TSPPiS_iS_Pdi) ;  /* 0xffffff841c4c7950 */ /* 0x000fea0003c3ffff */
        .type           $_Z6SA_TSPPiS_iS_Pdi$__internal_accurate_pow,@function
        .size           $_Z6SA_TSPPiS_iS_Pdi$__internal_accurate_pow,(.L_x_104 - $_Z6SA_TSPPiS_iS_Pdi$__internal_accurate_pow)
$_Z6SA_TSPPiS_iS_Pdi$__internal_accurate_pow:
[----:B------:R-:W-:Y:S01]  /*7ad0*/  ISETP.GT.U32.AND P0, PT, R53, 0xfffff, PT ;  /* 0x000fffff3500780c */ /* 0x000fe20003f04070 */
[----:B------:R-:W-:Y:S01]  /*7ae0*/  IMAD.MOV.U32 R24, RZ, RZ, R53 ;  /* 0x000000ffff187224 */ /* 0x000fe200078e0035 */
[----:B------:R-:W-:Y:S01]  /*7af0*/  UMOV UR4, 0x7d2cafe2 ;  /* 0x7d2cafe200047882 */ /* 0x000fe20000000000 */
[----:B------:R-:W-:Y:S01]  /*7b00*/  IMAD.MOV.U32 R36, RZ, RZ, R52 ;  /* 0x000000ffff247224 */ /* 0x000fe200078e0034 */
[----:B------:R-:W-:Y:S01]  /*7b10*/  UMOV UR5, 0x3eb0f5ff ;  /* 0x3eb0f5ff00057882 */ /* 0x000fe20000000000 */
[----:B------:R-:W-:Y:S01]  /*7b20*/  IMAD.MOV.U32 R28, RZ, RZ, RZ ;  /* 0x000000ffff1c7224 */ /* 0x000fe200078e00ff */
[----:B------:R-:W-:Y:S01]  /*7b30*/  UMOV UR6, 0x3b39803f ;  /* 0x3b39803f00067882 */ /* 0x000fe20000000000 */
[----:B------:R-:W-:Y:S01]  /*7b40*/  IMAD.MOV.U32 R30, RZ, RZ, 0x41ad3b5a ;  /* 0x41ad3b5aff1e7424 */ /* 0x000fe200078e00ff */
[----:B------:R-:W-:Y:S01]  /*7b50*/  UMOV UR7, 0x3c7abc9e ;  /* 0x3c7abc9e00077882 */ /* 0x000fe20000000000 */
[----:B------:R-:W-:-:S04]  /*7b60*/  IMAD.MOV.U32 R31, RZ, RZ, 0x3ed0f5d2 ;  /* 0x3ed0f5d2ff1f7424 */ /* 0x000fc800078e00ff */
[----:B------:R-:W-:-:S10]  /*7b70*/  @!P0 DMUL R34, R52, 1.80143985094819840000e+16 ;  /* 0x4350000034228828 */ /* 0x000fd40000000000 */
[----:B------:R-:W-:Y:S02]  /*7b80*/  @!P0 IMAD.MOV.U32 R24, RZ, RZ, R35 ;  /* 0x000000ffff188224 */ /* 0x000fe400078e0023 */
[----:B------:R-:W-:-:S03]  /*7b90*/  @!P0 IMAD.MOV.U32 R36, RZ, RZ, R34 ;  /* 0x000000ffff248224 */ /* 0x000fc600078e0022 */
[----:B------:R-:W-:-:S04]  /*7ba0*/  LOP3.LUT R24, R24, 0x800fffff, RZ, 0xc0, !PT ;  /* 0x800fffff18187812 */ /* 0x000fc800078ec0ff */
[----:B------:R-:W-:Y:S02]  /*7bb0*/  LOP3.LUT R37, R24, 0x3ff00000, RZ, 0xfc, !PT ;  /* 0x3ff0000018257812 */ /* 0x000fe400078efcff */
[----:B------:R-:W-:Y:S02]  /*7bc0*/  SHF.R.U32.HI R24, RZ, 0x14, R53 ;  /* 0x00000014ff187819 */ /* 0x000fe40000011635 */
[----:B------:R-:W-:Y:S02]  /*7bd0*/  ISETP.GE.U32.AND P1, PT, R37, 0x3ff6a09f, PT ;  /* 0x3ff6a09f2500780c */ /* 0x000fe40003f26070 */
[----:B------:R-:W-:-:S11]  /*7be0*/  @!P0 LEA.HI R24, R35, 0xffffffca, RZ, 0xc ;  /* 0xffffffca23188811 */ /* 0x000fd600078f60ff */
[----:B------:R-:W-:-:S04]  /*7bf0*/  @P1 VIADD R29, R37, 0xfff00000 ;  /* 0xfff00000251d1836 */ /* 0x000fc80000000000 */
[----:B------:R-:W-:-:S06]  /*7c00*/  @P1 IMAD.MOV.U32 R37, RZ, RZ, R29 ;  /* 0x000000ffff251224 */ /* 0x000fcc00078e001d */
[C---:B------:R-:W-:Y:S02]  /*7c10*/  DADD R38, R36.reuse, 1 ;  /* 0x3ff0000024267429 */ /* 0x040fe40000000000 */
[----:B------:R-:W-:-:S04]  /*7c20*/  DADD R36, R36, -1 ;  /* 0xbff0000024247429 */ /* 0x000fc80000000000 */
[----:B------:R-:W0:Y:S02]  /*7c30*/  MUFU.RCP64H R29, R39 ;  /* 0x00000027001d7308 */ /* 0x000e240000001800 */
[----:B0-----:R-:W-:-:S08]  /*7c40*/  DFMA R32, -R38, R28, 1 ;  /* 0x3ff000002620742b */ /* 0x001fd0000000011c */
[----:B------:R-:W-:-:S08]  /*7c50*/  DFMA R32, R32, R32, R32 ;  /* 0x000000202020722b */ /* 0x000fd00000000020 */
[----:B------:R-:W-:-:S08]  /*7c60*/  DFMA R32, R28, R32, R28 ;  /* 0x000000201c20722b */ /* 0x000fd0000000001c */
[----:B------:R-:W-:-:S08]  /*7c70*/  DMUL R28, R36, R32 ;  /* 0x00000020241c7228 */ /* 0x000fd00000000000 */
[----:B------:R-:W-:-:S08]  /*7c80*/  DFMA R28, R36, R32, R28 ;  /* 0x00000020241c722b */ /* 0x000fd0000000001c */
[----:B------:R-:W-:-:S08]  /*7c90*/  DMUL R40, R28, R28 ;  /* 0x0000001c1c287228 */ /* 0x000fd00000000000 */
[----:B------:R-:W-:Y:S01]  /*7ca0*/  DFMA R30, R40, UR4, R30 ;  /* 0x00000004281e7c2b */ /* 0x000fe2000800001e */
[----:B------:R-:W-:Y:S01]  /*7cb0*/  UMOV UR4, 0x75488a3f ;  /* 0x75488a3f00047882 */ /* 0x000fe20000000000 */
[----:B------:R-:W-:-:S06]  /*7cc0*/  UMOV UR5, 0x3ef3b20a ;  /* 0x3ef3b20a00057882 */ /* 0x000fcc0000000000 */
[----:B------:R-:W-:Y:S01]  /*7cd0*/  DFMA R38, R40, R30, UR4 ;  /* 0x0000000428267e2b */ /* 0x000fe2000800001e */
[----:B------:R-:W-:Y:S01]  /*7ce0*/  UMOV UR4, 0xe4faecd5 ;  /* 0xe4faecd500047882 */ /* 0x000fe20000000000 */
[----:B------:R-:W-:Y:S01]  /*7cf0*/  UMOV UR5, 0x3f1745cd ;  /* 0x3f1745cd00057882 */ /* 0x000fe20000000000 */
[----:B------:R-:W-:-:S05]  /*7d00*/  DADD R30, R36, -R28 ;  /* 0x00000000241e7229 */ /* 0x000fca000000081c */
[----:B------:R-:W-:Y:S01]  /*7d10*/  DFMA R38, R40, R38, UR4 ;  /* 0x0000000428267e2b */ /* 0x000fe20008000026 */
[----:B------:R-:W-:Y:S01]  /*7d20*/  UMOV UR4, 0x258a578b ;  /* 0x258a578b00047882 */ /* 0x000fe20000000000 */
[----:B------:R-:W-:Y:S01]  /*7d30*/  UMOV UR5, 0x3f3c71c7 ;  /* 0x3f3c71c700057882 */ /* 0x000fe20000000000 */
[----:B------:R-:W-:-:S05]  /*7d40*/  DADD R30, R30, R30 ;  /* 0x000000001e1e7229 */ /* 0x000fca000000001e */
[----:B------:R-:W-:Y:S01]  /*7d50*/  DFMA R38, R40, R38, UR4 ;  /* 0x0000000428267e2b */ /* 0x000fe20008000026 */
[----:B------:R-:W-:Y:S01]  /*7d60*/  UMOV UR4, 0x9242b910 ;  /* 0x9242b91000047882 */ /* 0x000fe20000000000 */
[----:B------:R-:W-:Y:S01]  /*7d70*/  UMOV UR5, 0x3f624924 ;  /* 0x3f62492400057882 */ /* 0x000fe20000000000 */
[----:B------:R-:W-:-:S05]  /*7d80*/  DFMA R30, R36, -R28, R30 ;  /* 0x8000001c241e722b */ /* 0x000fca000000001e */
[----:B------:R-:W-:Y:S01]  /*7d90*/  DFMA R38, R40, R38, UR4 ;  /* 0x0000000428267e2b */ /* 0x000fe20008000026 */
[----:B------:R-:W-:Y:S01]  /*7da0*/  UMOV UR4, 0x99999dfb ;  /* 0x99999dfb00047882 */ /* 0x000fe20000000000 */
[----:B------:R-:W-:Y:S01]  /*7db0*/  UMOV UR5, 0x3f899999 ;  /* 0x3f89999900057882 */ /* 0x000fe20000000000 */
[----:B------:R-:W-:-:S05]  /*7dc0*/  DMUL R30, R32, R30 ;  /* 0x0000001e201e7228 */ /* 0x000fca0000000000 */
[----:B------:R-:W-:Y:S01]  /*7dd0*/  DFMA R38, R40, R38, UR4 ;  /* 0x0000000428267e2b */ /* 0x000fe20008000026 */
[----:B------:R-:W-:Y:S01]  /*7de0*/  UMOV UR4, 0x55555555 ;  /* 0x5555555500047882 */ /* 0x000fe20000000000 */
[----:B------:R-:W-:-:S03]  /*7df0*/  UMOV UR5, 0x3fb55555 ;  /* 0x3fb5555500057882 */ /* 0x000fc60000000000 */
[----:B------:R-:W-:Y:S02]  /*7e00*/  VIADD R33, R31, 0x100000 ;  /* 0x001000001f217836 */ /* 0x000fe40000000000 */
[----:B------:R-:W-:Y:S01]  /*7e10*/  IMAD.MOV.U32 R32, RZ, RZ, R30 ;  /* 0x000000ffff207224 */ /* 0x000fe200078e001e */
[----:B------:R-:W-:-:S08]  /*7e20*/  DFMA R48, R40, R38, UR4 ;  /* 0x0000000428307e2b */ /* 0x000fd00008000026 */
[----:B------:R-:W-:Y:S01]  /*7e30*/  DADD R36, -R48, UR4 ;  /* 0x0000000430247e29 */ /* 0x000fe20008000100 */
[----:B------:R-:W-:Y:S01]  /*7e40*/  UMOV UR4, 0xb9e7b0 ;  /* 0x00b9e7b000047882 */ /* 0x000fe20000000000 */
[----:B------:R-:W-:-:S06]  /*7e50*/  UMOV UR5, 0x3c46a4cb ;  /* 0x3c46a4cb00057882 */ /* 0x000fcc0000000000 */
[----:B------:R-:W-:Y:S02]  /*7e60*/  DFMA R36, R40, R38, R36 ;  /* 0x000000262824722b */ /* 0x000fe40000000024 */
[----:B------:R-:W-:-:S06]  /*7e70*/  DMUL R38, R28, R28 ;  /* 0x0000001c1c267228 */ /* 0x000fcc0000000000 */
[----:B------:R-:W-:Y:S01]  /*7e80*/  DADD R36, R36, -UR4 ;  /* 0x8000000424247e29 */ /* 0x000fe20008000000 */
[----:B------:R-:W-:Y:S01]  /*7e90*/  UMOV UR4, 0x80000000 ;  /* 0x8000000000047882 */ /* 0x000fe20000000000 */
[C---:B------:R-:W-:Y:S01]  /*7ea0*/  DFMA R40, R28.reuse, R28, -R38 ;  /* 0x0000001c1c28722b */ /* 0x040fe20000000826 */
[----:B------:R-:W-:Y:S01]  /*7eb0*/  UMOV UR5, 0x43300000 ;  /* 0x4330000000057882 */ /* 0x000fe20000000000 */
[----:B------:R-:W-:-:S06]  /*7ec0*/  DMUL R34, R28, R38 ;  /* 0x000000261c227228 */ /* 0x000fcc0000000000 */
[C---:B------:R-:W-:Y:S02]  /*7ed0*/  DFMA R32, R28.reuse, R32, R40 ;  /* 0x000000201c20722b */ /* 0x040fe40000000028 */
[----:B------:R-:W-:-:S08]  /*7ee0*/  DFMA R40, R28, R38, -R34 ;  /* 0x000000261c28722b */ /* 0x000fd00000000822 */
[----:B------:R-:W-:Y:S02]  /*7ef0*/  DFMA R38, R30, R38, R40 ;  /* 0x000000261e26722b */ /* 0x000fe40000000028 */
[----:B------:R-:W-:-:S06]  /*7f00*/  DADD R40, R48, R36 ;  /* 0x0000000030287229 */ /* 0x000fcc0000000024 */
[----:B------:R-:W-:Y:S02]  /*7f10*/  DFMA R32, R28, R32, R38 ;  /* 0x000000201c20722b */ /* 0x000fe40000000026 */
[----:B------:R-:W-:-:S08]  /*7f20*/  DADD R48, R48, -R40 ;  /* 0x0000000030307229 */ /* 0x000fd00000000828 */
[----:B------:R-:W-:Y:S02]  /*7f30*/  DADD R48, R36, R48 ;  /* 0x0000000024307229 */ /* 0x000fe40000000030 */
[----:B------:R-:W-:-:S08]  /*7f40*/  DMUL R36, R40, R34 ;  /* 0x0000002228247228 */ /* 0x000fd00000000000 */
[----:B------:R-:W-:-:S08]  /*7f50*/  DFMA R38, R40, R34, -R36 ;  /* 0x000000222826722b */ /* 0x000fd00000000824 */
[----:B------:R-:W-:-:S08]  /*7f60*/  DFMA R32, R40, R32, R38 ;  /* 0x000000202820722b */ /* 0x000fd00000000026 */
[----:B------:R-:W-:-:S08]  /*7f70*/  DFMA R48, R48, R34, R32 ;  /* 0x000000223030722b */ /* 0x000fd00000000020 */
[----:B------:R-:W-:-:S08]  /*7f80*/  DADD R34, R36, R48 ;  /* 0x0000000024227229 */ /* 0x000fd00000000030 */
[--C-:B------:R-:W-:Y:S02]  /*7f90*/  DADD R32, R28, R34.reuse ;  /* 0x000000001c207229 */ /* 0x100fe40000000022 */
[----:B------:R-:W-:-:S06]  /*7fa0*/  DADD R36, R36, -R34 ;  /* 0x0000000024247229 */ /* 0x000fcc0000000822 */
[----:B------:R-:W-:Y:S02]  /*7fb0*/  DADD R28, R28, -R32 ;  /* 0x000000001c1c7229 */ /* 0x000fe40000000820 */
[----:B------:R-:W-:-:S06]  /*7fc0*/  DADD R36, R48, R36 ;  /* 0x0000000030247229 */ /* 0x000fcc0000000024 */
[----:B------:R-:W-:-:S08]  /*7fd0*/  DADD R28, R34, R28 ;  /* 0x00000000221c7229 */ /* 0x000fd0000000001c */
[----:B------:R-:W-:Y:S01]  /*7fe0*/  DADD R36, R36, R28 ;  /* 0x0000000024247229 */ /* 0x000fe2000000001c */
[C---:B------:R-:W-:Y:S02]  /*7ff0*/  VIADD R28, R24.reuse, 0xfffffc01 ;  /* 0xfffffc01181c7836 */ /* 0x040fe40000000000 */
[----:B------:R-:W-:-:S05]  /*8000*/  @P1 VIADD R28, R24, 0xfffffc02 ;  /* 0xfffffc02181c1836 */ /* 0x000fca0000000000 */
[----:B------:R-:W-:Y:S01]  /*8010*/  DADD R36, R30, R36 ;  /* 0x000000001e247229 */ /* 0x000fe20000000024 */
[----:B------:R-:W-:Y:S01]  /*8020*/  LOP3.LUT R30, R28, 0x80000000, RZ, 0x3c, !PT ;  /* 0x800000001c1e7812 */ /* 0x000fe200078e3cff */
[----:B------:R-:W-:-:S06]  /*8030*/  IMAD.MOV.U32 R31, RZ, RZ, 0x43300000 ;  /* 0x43300000ff1f7424 */ /* 0x000fcc00078e00ff */
[----:B------:R-:W-:Y:S02]  /*8040*/  DADD R34, R32, R36 ;  /* 0x0000000020227229 */ /* 0x000fe40000000024 */
[----:B------:R-:W-:Y:S01]  /*8050*/  DADD R30, R30, -UR4 ;  /* 0x800000041e1e7e29 */ /* 0x000fe20008000000 */
[----:B------:R-:W-:Y:S01]  /*8060*/  UMOV UR4, 0xfefa39ef ;  /* 0xfefa39ef00047882 */ /* 0x000fe20000000000 */
[----:B------:R-:W-:-:S04]  /*8070*/  UMOV UR5, 0x3fe62e42 ;  /* 0x3fe62e4200057882 */ /* 0x000fc80000000000 */
[--C-:B------:R-:W-:Y:S02]  /*8080*/  DADD R38, R32, -R34.reuse ;  /* 0x0000000020267229 */ /* 0x100fe40000000822 */
[----:B------:R-:W-:-:S06]  /*8090*/  DFMA R28, R30, UR4, R34 ;  /* 0x000000041e1c7c2b */ /* 0x000fcc0008000022 */
[----:B------:R-:W-:Y:S02]  /*80a0*/  DADD R38, R36, R38 ;  /* 0x0000000024267229 */ /* 0x000fe40000000026 */
[----:B------:R-:W-:-:S08]  /*80b0*/  DFMA R32, R30, -UR4, R28 ;  /* 0x800000041e207c2b */ /* 0x000fd0000800001c */
[----:B------:R-:W-:-:S08]  /*80c0*/  DADD R32, -R34, R32 ;  /* 0x0000000022207229 */ /* 0x000fd00000000120 */
[----:B------:R-:W-:-:S08]  /*80d0*/  DADD R32, R38, -R32 ;  /* 0x0000000026207229 */ /* 0x000fd00000000820 */
[----:B------:R-:W-:-:S08]  /*80e0*/  DFMA R32, R30, UR6, R32 ;  /* 0x000000061e207c2b */ /* 0x000fd00008000020 */
[----:B------:R-:W-:-:S08]  /*80f0*/  DADD R30, R28, R32 ;  /* 0x000000001c1e7229 */ /* 0x000fd00000000020 */
[----:B------:R-:W-:Y:S02]  /*8100*/  DADD R28, R28, -R30 ;  /* 0x000000001c1c7229 */ /* 0x000fe4000000081e */
[----:B------:R-:W-:-:S06]  /*8110*/  DMUL R38, R30, 2 ;  /* 0x400000001e267828 */ /* 0x000fcc0000000000 */
[----:B------:R-:W-:Y:S02]  /*8120*/  DADD R28, R32, R28 ;  /* 0x00000000201c7229 */ /* 0x000fe4000000001c */
[----:B------:R-:W-:-:S08]  /*8130*/  DFMA R36, R30, 2, -R38 ;  /* 0x400000001e24782b */ /* 0x000fd00000000826 */
[----:B------:R-:W-:Y:S01]  /*8140*/  DFMA R36, R28, 2, R36 ;  /* 0x400000001c24782b */ /* 0x000fe20000000024 */
[----:B------:R-:W-:Y:S02]  /*8150*/  IMAD.MOV.U32 R28, RZ, RZ, 0x652b82fe ;  /* 0x652b82feff1c7424 */ /* 0x000fe400078e00ff */
[----:B------:R-:W-:-:S05]  /*8160*/  IMAD.MOV.U32 R29, RZ, RZ, 0x3ff71547 ;  /* 0x3ff71547ff1d7424 */ /* 0x000fca00078e00ff */
[----:B------:R-:W-:-:S08]  /*8170*/  DADD R30, R38, R36 ;  /* 0x00000000261e7229 */ /* 0x000fd00000000024 */
[----:B------:R-:W-:Y:S02]  /*8180*/  DFMA R28, R30, R28, 6.75539944105574400000e+15 ;  /* 0x433800001e1c742b */ /* 0x000fe4000000001c */
[----:B------:R-:W-:Y:S01]  /*8190*/  FSETP.GEU.AND P0, PT, |R31|, 4.1917929649353027344, PT ;  /* 0x4086232b1f00780b */ /* 0x000fe20003f0e200 */
[----:B------:R-:W-:-:S05]  /*81a0*/  DADD R38, R38, -R30 ;  /* 0x0000000026267229 */ /* 0x000fca000000081e */
[----:B------:R-:W-:-:S03]  /*81b0*/  DADD R32, R28, -6.75539944105574400000e+15 ;  /* 0xc33800001c207429 */ /* 0x000fc60000000000 */
[----:B------:R-:W-:-:S05]  /*81c0*/  DADD R36, R36, R38 ;  /* 0x0000000024247229 */ /* 0x000fca0000000026 */
        /* <DEDUP_REMOVED lines=34> */
[----:B------:R-:W-:-:S10]  /*83f0*/  DFMA R32, R34, R32, 1 ;  /* 0x3ff000002220742b */ /* 0x000fd40000000020 */
[----:B------:R-:W-:Y:S02]  /*8400*/  IMAD R35, R28, 0x100000, R33 ;  /* 0x001000001c237824 */ /* 0x000fe400078e0221 */
[----:B------:R-:W-:Y:S01]  /*8410*/  IMAD.MOV.U32 R34, RZ, RZ, R32 ;  /* 0x000000ffff227224 */ /* 0x000fe200078e0020 */
[----:B------:R-:W-:Y:S06]  /*8420*/  @!P0 BRA `(.L_x_100) ;  /* 0x0000000000308947 */ /* 0x000fec0003800000 */
[----:B------:R-:W-:Y:S01]  /*8430*/  FSETP.GEU.AND P1, PT, |R31|, 4.2275390625, PT ;  /* 0x408748001f00780b */ /* 0x000fe20003f2e200 */
[C---:B------:R-:W-:Y:S02]  /*8440*/  DADD R34, R30.reuse, +INF ;  /* 0x7ff000001e227429 */ /* 0x040fe40000000000 */
[----:B------:R-:W-:-:S08]  /*8450*/  DSETP.GEU.AND P0, PT, R30, RZ, PT ;  /* 0x000000ff1e00722a */ /* 0x000fd00003f0e000 */
[----:B------:R-:W-:Y:S02]  /*8460*/  FSEL R34, R34, RZ, P0 ;  /* 0x000000ff22227208 */ /* 0x000fe40000000000 */
[----:B------:R-:W-:Y:S02]  /*8470*/  @!P1 LEA.HI R24, R28, R28, RZ, 0x1 ;  /* 0x0000001c1c189211 */ /* 0x000fe400078f08ff */
[----:B------:R-:W-:Y:S02]  /*8480*/  FSEL R35, R35, RZ, P0 ;  /* 0x000000ff23237208 */ /* 0x000fe40000000000 */
[----:B------:R-:W-:-:S05]  /*8490*/  @!P1 SHF.R.S32.HI R29, RZ, 0x1, R24 ;  /* 0x00000001ff1d9819 */ /* 0x000fca0000011418 */
[----:B------:R-:W-:Y:S02]  /*84a0*/  @!P1 IMAD.IADD R28, R28, 0x1, -R29 ;  /* 0x000000011c1c9824 */ /* 0x000fe400078e0a1d */
[----:B------:R-:W-:-:S03]  /*84b0*/  @!P1 IMAD R33, R29, 0x100000, R33 ;  /* 0x001000001d219824 */ /* 0x000fc600078e0221 */
[----:B------:R-:W-:Y:S01]  /*84c0*/  @!P1 LEA R29, R28, 0x3ff00000, 0x14 ;  /* 0x3ff000001c1d9811 */ /* 0x000fe200078ea0ff */
[----:B------:R-:W-:-:S06]  /*84d0*/  @!P1 IMAD.MOV.U32 R28, RZ, RZ, RZ ;  /* 0x000000ffff1c9224 */ /* 0x000fcc00078e00ff */
[----:B------:R-:W-:-:S11]  /*84e0*/  @!P1 DMUL R34, R32, R28 ;  /* 0x0000001c20229228 */ /* 0x000fd60000000000 */
.L_x_100:
[----:B------:R-:W-:Y:S01]  /*84f0*/  DFMA R36, R36, R34, R34 ;  /* 0x000000222424722b */ /* 0x000fe20000000022 */
[----:B------:R-:W-:Y:S01]  /*8500*/  IMAD.MOV.U32 R28, RZ, RZ, R4 ;  /* 0x000000ffff1c7224 */ /* 0x000fe200078e0004 */
[----:B------:R-:W-:Y:S01]  /*8510*/  DSETP.NEU.AND P0, PT, |R34|, +INF , PT ;  /* 0x7ff000002200742a */ /* 0x000fe20003f0d200 */
[----:B------:R-:W-:-:S07]  /*8520*/  IMAD.MOV.U32 R29, RZ, RZ, 0x0 ;  /* 0x00000000ff1d7424 */ /* 0x000fce00078e00ff */
[----:B------:R-:W-:Y:S02]  /*8530*/  FSEL R24, R34, R36, !P0 ;  /* 0x0000002422187208 */ /* 0x000fe40004000000 */
[----:B------:R-:W-:Y:S01]  /*8540*/  FSEL R34, R35, R37, !P0 ;  /* 0x0000002523227208 */ /* 0x000fe20004000000 */
[----:B------:R-:W-:Y:S06]  /*8550*/  RET.REL.NODEC R28 `(_Z6SA_TSPPiS_iS_Pdi) ;  /* 0xffffff781ca87950 */ /* 0x000fec0003c3ffff */
.L_x_101:
[----:B------:R-:W-:-:S00]  /*8560*/  BRA `(.L_x_101) ;  /* 0xfffffffc00fc7947 */ /* 0x000fc0000383ffff */
[----:B------:R-:W-:-:S00]  /*8570*/  NOP ;  /* 0x0000000000007918 */ /* 0x000fc00000000000 */
        /* <DEDUP_REMOVED lines=8> */
.L_x_104:


//--------------------- .nv.global.init           --------------------------
	.section	.nv.global.init,"aw",@progbits
	.align	4
.nv.global.init:
	.type		mrg32k3aM1SubSeq,@object
	.size		mrg32k3aM1SubSeq,(mrg32k3aM2SubSeq - mrg32k3aM1SubSeq)
mrg32k3aM1SubSeq:
        /*0000*/ 	.byte	0x0b, 0xcc, 0xee, 0x04, 0x73, 0x29, 0x8b, 0x6f, 0xf6, 0x53, 0x03, 0xf6, 0x23, 0xf6, 0xea, 0xda
        /* <DEDUP_REMOVED lines=125> */
	.type		mrg32k3aM2SubSeq,@object
	.size		mrg32k3aM2SubSeq,(mrg32k3aM1 - mrg32k3aM2SubSeq)
mrg32k3aM2SubSeq:
        /* <DEDUP_REMOVED lines=126> */
	.type		mrg32k3aM1,@object
	.size		mrg32k3aM1,(mrg32k3aM1Seq - mrg32k3aM1)
mrg32k3aM1:
        /* <DEDUP_REMOVED lines=144> */
	.type		mrg32k3aM1Seq,@object
	.size		mrg32k3aM1Seq,(mrg32k3aM2 - mrg32k3aM1Seq)
mrg32k3aM1Seq:
        /* <DEDUP_REMOVED lines=144> */
	.type		mrg32k3aM2,@object
	.size		mrg32k3aM2,(mrg32k3aM2Seq - mrg32k3aM2)
mrg32k3aM2:
        /* <DEDUP_REMOVED lines=144> */
	.type		mrg32k3aM2Seq,@object
	.size		mrg32k3aM2Seq,(precalc_xorwow_matrix - mrg32k3aM2Seq)
mrg32k3aM2Seq:
        /* <DEDUP_REMOVED lines=144> */
	.type		precalc_xorwow_matrix,@object
	.size		precalc_xorwow_matrix,(precalc_xorwow_offset_matrix - precalc_xorwow_matrix)
precalc_xorwow_matrix:
        /* <DEDUP_REMOVED lines=6400> */
	.type		precalc_xorwow_offset_matrix,@object
	.size		precalc_xorwow_offset_matrix,(.L_1 - precalc_xorwow_offset_matrix)
precalc_xorwow_offset_matrix:
        /* <DEDUP_REMOVED lines=6400> */
.L_1:


//--------------------- .nv.shared.reserved.0     --------------------------
	.section	.nv.shared.reserved.0,"aw",@nobits
	.weak		__nv_reservedSMEM_offset_0_alias
	.size		__nv_reservedSMEM_offset_0_alias, 0, 64
	.other		__nv_reservedSMEM_offset_0_alias,@"STO_CUDA_RESERVED_SHARED STV_DEFAULT"
__nv_reservedSMEM_offset_0_alias:
	.zero		0
	.zero		64


//--------------------- .nv.constant0._Z6SA_TSPPiS_iS_Pdi --------------------------
	.section	.nv.constant0._Z6SA_TSPPiS_iS_Pdi,"a",@progbits
	.sectionflags	@""
	.align	4
.nv.constant0._Z6SA_TSPPiS_iS_Pdi:
	.zero		940


//--------------------- SYMBOLS --------------------------

	.type		.nv.reservedSmem.offset0,@object
	.size		.nv.reservedSmem.offset0,0x4
	.type		malloc,@function
	.type		free,@function
